	.target	sm_90a

	.elftype	@"ET_EXEC"


//--------------------- .note.nv.tkinfo           --------------------------
	.section	.note.nv.tkinfo,"",@"SHT_NOTE"
	.sectionflags	@"SHF_NOTE_NV_TKINFO"
	.tkinfo
        /*0018*/ 	.word	0x00000002
        /*0030*/ 	.string	""
        /*0030*/ 	.string	"ptxas"
        /*0030*/ 	.string	"Cuda compilation tools, release 13.0, V13.0.88"
        /*0030*/ 	.string	"Build cuda_13.0.r13.0/compiler.36424714_0"
        /*0030*/ 	.string	"-arch sm_90a -m 64 "



//--------------------- .note.nv.cuinfo           --------------------------
	.section	.note.nv.cuinfo,"",@"SHT_NOTE"
	.sectionflags	@"SHF_NOTE_NV_CUINFO"
        /*0018*/ 	.short	0x0002
        /*001a*/ 	.short	0x005a
        /*001c*/ 	.short	0x0082
	.zero		2


//--------------------- .nv.info                  --------------------------
	.section	.nv.info,"",@"SHT_CUDA_INFO"
	.align	4


	//----- nvinfo : EIATTR_REGCOUNT
	.align		4
        /*0000*/ 	.byte	0x04, 0x2f
        /*0002*/ 	.short	(.L_12 - .L_11)
	.align		4
.L_11:
        /*0004*/ 	.word	index@(_ZN7cutlass13device_kernelINS_4gemm6kernel13GemmUniversalIN4cute5tupleIJiiiiEEENS1_10collective13CollectiveMmaINS1_37MainloopSm90TmaGmmaWarpSpecializedFP8ILi5ENS5_IJNS4_1CILi1EEESB_SB_EEENS1_32KernelTmaWarpSpecializedPingpongEEENS5_IJNSA_ILi64EEENSA_ILi256EEENSA_ILi32EEEEEENS_12float_e4m3_tENS5_IJlSB_lEEESJ_SK_NS4_8TiledMMAINS4_8MMA_AtomIJNS4_4SM904GMMA31MMA_64x256x32_F32E4M3E4M3_SS_TNILNSO_7ScaleInE1ELSQ_1EEEEEENS4_6LayoutISC_NS5_IJNSA_ILi0EEESU_SU_EEEEENS5_IJNS4_10UnderscoreESX_SX_EEEEENS4_13SM90_TMA_LOADENS4_14ComposedLayoutINS4_7SwizzleILi1ELi4ELi3EEENS4_18smem_ptr_flag_bitsILi8EEENST_INS5_IJNSA_ILi8EEESH_EEENS5_IJSH_SB_EEEEEEEvNS4_8identityES10_S1A_vS1B_EENS_8epilogue10collective6detail29Sm90TmaWarpSpecializedAdapterINS1E_15DefaultEpilogueISJ_SK_SK_NS1D_6thread17LinearCombinationISJ_Li1EffLNS1I_9ScaleType4KindE0ELNS_15FloatRoundStyleE2ESJ_EENS1_15EpilogueDefaultEEEEEvvEEEEvNT_6ParamsE)
        /*0008*/ 	.word	0x000000a8


	//----- nvinfo : EIATTR_FRAME_SIZE
	.align		4
.L_12:
        /*000c*/ 	.byte	0x04, 0x11
        /*000e*/ 	.short	(.L_14 - .L_13)
	.align		4
.L_13:
        /*0010*/ 	.word	index@(_ZN7cutlass13device_kernelINS_4gemm6kernel13GemmUniversalIN4cute5tupleIJiiiiEEENS1_10collective13CollectiveMmaINS1_37MainloopSm90TmaGmmaWarpSpecializedFP8ILi5ENS5_IJNS4_1CILi1EEESB_SB_EEENS1_32KernelTmaWarpSpecializedPingpongEEENS5_IJNSA_ILi64EEENSA_ILi256EEENSA_ILi32EEEEEENS_12float_e4m3_tENS5_IJlSB_lEEESJ_SK_NS4_8TiledMMAINS4_8MMA_AtomIJNS4_4SM904GMMA31MMA_64x256x32_F32E4M3E4M3_SS_TNILNSO_7ScaleInE1ELSQ_1EEEEEENS4_6LayoutISC_NS5_IJNSA_ILi0EEESU_SU_EEEEENS5_IJNS4_10UnderscoreESX_SX_EEEEENS4_13SM90_TMA_LOADENS4_14ComposedLayoutINS4_7SwizzleILi1ELi4ELi3EEENS4_18smem_ptr_flag_bitsILi8EEENST_INS5_IJNSA_ILi8EEESH_EEENS5_IJSH_SB_EEEEEEEvNS4_8identityES10_S1A_vS1B_EENS_8epilogue10collective6detail29Sm90TmaWarpSpecializedAdapterINS1E_15DefaultEpilogueISJ_SK_SK_NS1D_6thread17LinearCombinationISJ_Li1EffLNS1I_9ScaleType4KindE0ELNS_15FloatRoundStyleE2ESJ_EENS1_15EpilogueDefaultEEEEEvvEEEEvNT_6ParamsE)
        /*0014*/ 	.word	0x00000110


	//----- nvinfo : EIATTR_MIN_STACK_SIZE
	.align		4
.L_14:
        /*0018*/ 	.byte	0x04, 0x12
        /*001a*/ 	.short	(.L_16 - .L_15)
	.align		4
.L_15:
        /*001c*/ 	.word	index@(_ZN7cutlass13device_kernelINS_4gemm6kernel13GemmUniversalIN4cute5tupleIJiiiiEEENS1_10collective13CollectiveMmaINS1_37MainloopSm90TmaGmmaWarpSpecializedFP8ILi5ENS5_IJNS4_1CILi1EEESB_SB_EEENS1_32KernelTmaWarpSpecializedPingpongEEENS5_IJNSA_ILi64EEENSA_ILi256EEENSA_ILi32EEEEEENS_12float_e4m3_tENS5_IJlSB_lEEESJ_SK_NS4_8TiledMMAINS4_8MMA_AtomIJNS4_4SM904GMMA31MMA_64x256x32_F32E4M3E4M3_SS_TNILNSO_7ScaleInE1ELSQ_1EEEEEENS4_6LayoutISC_NS5_IJNSA_ILi0EEESU_SU_EEEEENS5_IJNS4_10UnderscoreESX_SX_EEEEENS4_13SM90_TMA_LOADENS4_14ComposedLayoutINS4_7SwizzleILi1ELi4ELi3EEENS4_18smem_ptr_flag_bitsILi8EEENST_INS5_IJNSA_ILi8EEESH_EEENS5_IJSH_SB_EEEEEEEvNS4_8identityES10_S1A_vS1B_EENS_8epilogue10collective6detail29Sm90TmaWarpSpecializedAdapterINS1E_15DefaultEpilogueISJ_SK_SK_NS1D_6thread17LinearCombinationISJ_Li1EffLNS1I_9ScaleType4KindE0ELNS_15FloatRoundStyleE2ESJ_EENS1_15EpilogueDefaultEEEEEvvEEEEvNT_6ParamsE)
        /*0020*/ 	.word	0x00000110
.L_16:


//--------------------- .nv.compat                --------------------------
	.section	.nv.compat,"",@"SHT_CUDA_COMPAT_INFO"
	.align	4
        /*0000*/ 	.byte	0x02, 0x09, 0x01, 0x00, 0x02, 0x02, 0x04, 0x00, 0x02, 0x05, 0x05, 0x00, 0x03, 0x07, 0x01, 0x01
        /*0010*/ 	.byte	0x02, 0x03, 0x01, 0x00, 0x02, 0x06, 0x01, 0x00, 0x04, 0x0b, 0x08, 0x00, 0x00, 0x00, 0x00, 0x00
        /*0020*/ 	.byte	0x00, 0x00, 0x00, 0x00


//--------------------- .nv.info._ZN7cutlass13device_kernelINS_4gemm6kernel13GemmUniversalIN4cute5tupleIJiiiiEEENS1_10collective13CollectiveMmaINS1_37MainloopSm90TmaGmmaWarpSpecializedFP8ILi5ENS5_IJNS4_1CILi1EEESB_SB_EEENS1_32KernelTmaWarpSpecializedPingpongEEENS5_IJNSA_ILi64EEENSA_ILi256EEENSA_ILi32EEEEEENS_12float_e4m3_tENS5_IJlSB_lEEESJ_SK_NS4_8TiledMMAINS4_8MMA_AtomIJNS4_4SM904GMMA31MMA_64x256x32_F32E4M3E4M3_SS_TNILNSO_7ScaleInE1ELSQ_1EEEEEENS4_6LayoutISC_NS5_IJNSA_ILi0EEESU_SU_EEEEENS5_IJNS4_10UnderscoreESX_SX_EEEEENS4_13SM90_TMA_LOADENS4_14ComposedLayoutINS4_7SwizzleILi1ELi4ELi3EEENS4_18smem_ptr_flag_bitsILi8EEENST_INS5_IJNSA_ILi8EEESH_EEENS5_IJSH_SB_EEEEEEEvNS4_8identityES10_S1A_vS1B_EENS_8epilogue10collective6detail29Sm90TmaWarpSpecializedAdapterINS1E_15DefaultEpilogueISJ_SK_SK_NS1D_6thread17LinearCombinationISJ_Li1EffLNS1I_9ScaleType4KindE0ELNS_15FloatRoundStyleE2ESJ_EENS1_15EpilogueDefaultEEEEEvvEEEEvNT_6ParamsE --------------------------
	.section	.nv.info._ZN7cutlass13device_kernelINS_4gemm6kernel13GemmUniversalIN4cute5tupleIJiiiiEEENS1_10collective13CollectiveMmaINS1_37MainloopSm90TmaGmmaWarpSpecializedFP8ILi5ENS5_IJNS4_1CILi1EEESB_SB_EEENS1_32KernelTmaWarpSpecializedPingpongEEENS5_IJNSA_ILi64EEENSA_ILi256EEENSA_ILi32EEEEEENS_12float_e4m3_tENS5_IJlSB_lEEESJ_SK_NS4_8TiledMMAINS4_8MMA_AtomIJNS4_4SM904GMMA31MMA_64x256x32_F32E4M3E4M3_SS_TNILNSO_7ScaleInE1ELSQ_1EEEEEENS4_6LayoutISC_NS5_IJNSA_ILi0EEESU_SU_EEEEENS5_IJNS4_10UnderscoreESX_SX_EEEEENS4_13SM90_TMA_LOADENS4_14ComposedLayoutINS4_7SwizzleILi1ELi4ELi3EEENS4_18smem_ptr_flag_bitsILi8EEENST_INS5_IJNSA_ILi8EEESH_EEENS5_IJSH_SB_EEEEEEEvNS4_8identityES10_S1A_vS1B_EENS_8epilogue10collective6detail29Sm90TmaWarpSpecializedAdapterINS1E_15DefaultEpilogueISJ_SK_SK_NS1D_6thread17LinearCombinationISJ_Li1EffLNS1I_9ScaleType4KindE0ELNS_15FloatRoundStyleE2ESJ_EENS1_15EpilogueDefaultEEEEEvvEEEEvNT_6ParamsE,"",@"SHT_CUDA_INFO"
	.sectionflags	@""
	.align	4


	//----- nvinfo : EIATTR_CUDA_API_VERSION
	.align		4
        /*0000*/ 	.byte	0x04, 0x37
        /*0002*/ 	.short	(.L_18 - .L_17)
.L_17:
        /*0004*/ 	.word	0x00000082


	//----- nvinfo : EIATTR_KPARAM_INFO
	.align		4
.L_18:
        /*0008*/ 	.byte	0x04, 0x17
        /*000a*/ 	.short	(.L_20 - .L_19)
.L_19:
        /*000c*/ 	.word	0x00000000
        /*0010*/ 	.short	0x0000
        /*0012*/ 	.short	0x0070
        /*0014*/ 	.byte	0x00, 0xf0, 0x01, 0x10


	//----- nvinfo : EIATTR_SPARSE_MMA_MASK
	.align		4
.L_20:
        /*0018*/ 	.byte	0x03, 0x50
        /*001a*/ 	.short	0x0000


	//----- nvinfo : EIATTR_MAXREG_COUNT
	.align		4
        /*001c*/ 	.byte	0x03, 0x1b
        /*001e*/ 	.short	0x00a8


	//----- nvinfo : EIATTR_NUM_BARRIERS
	.align		4
        /*0020*/ 	.byte	0x02, 0x4c
        /*0022*/ 	.byte	0x01
	.zero		1


	//----- nvinfo : EIATTR_ANNOTATIONS
	.align		4
        /*0024*/ 	.byte	0x04, 0x55
        /*0026*/ 	.short	(.L_22 - .L_21)


	//   ....[0]....
.L_21:
        /*0028*/ 	.word	0x00000001
        /*002c*/ 	.byte	0x70, 0x0b, 0x00, 0x00, 0x01, 0x00, 0x00, 0x00, 0xa0, 0x0b, 0x00, 0x00, 0x01, 0x00, 0x00, 0x00
        /* <DEDUP_REMOVED lines=206> */
        /*0d1c*/ 	.byte	0x40, 0xff, 0x00, 0x00


	//----- nvinfo : EIATTR_MERCURY_ISA_VERSION
	.align		4
.L_22:
        /*0d20*/ 	.byte	0x03, 0x5f
        /*0d22*/ 	.short	0x0101


	//----- nvinfo : EIATTR_INT_WARP_WIDE_INSTR_OFFSETS
	.align		4
        /*0d24*/ 	.byte	0x04, 0x31
        /*0d26*/ 	.short	(.L_24 - .L_23)


	//   ....[0]....
.L_23:
        /*0d28*/ 	.word	0x000004d0


	//   ....[1]....
        /*0d2c*/ 	.word	0x000004e0


	//   ....[2]....
        /*0d30*/ 	.word	0x00000550


	//   ....[3]....
        /*0d34*/ 	.word	0x00000560


	//   ....[4]....
        /*0d38*/ 	.word	0x00000570


	//   ....[5]....
        /*0d3c*/ 	.word	0x00000590


	//   ....[6]....
        /*0d40*/ 	.word	0x000005f0


	//   ....[7]....
        /*0d44*/ 	.word	0x00000610


	//----- nvinfo : EIATTR_COOP_GROUP_MASK_REGIDS
	.align		4
.L_24:
        /*0d48*/ 	.byte	0x04, 0x29
        /*0d4a*/ 	.short	(.L_26 - .L_25)


	//   ....[0]....
.L_25:
        /*0d4c*/ 	.word	0xffffffff


	//   ....[1]....
        /*0d50*/ 	.word	0xffffffff


	//   ....[2]....
        /*0d54*/ 	.word	0xffffffff


	//   ....[3]....
        /*0d58*/ 	.word	0xffffffff


	//   ....[4]....
        /*0d5c*/ 	.word	0xffffffff


	//   ....[5]....
        /*0d60*/ 	.word	0xffffffff


	//----- nvinfo : EIATTR_COOP_GROUP_INSTR_OFFSETS
	.align		4
.L_26:
        /*0d64*/ 	.byte	0x04, 0x28
        /*0d66*/ 	.short	(.L_28 - .L_27)


	//   ....[0]....
.L_27:
        /*0d68*/ 	.word	0x00000060


	//   ....[1]....
        /*0d6c*/ 	.word	0x00000090


	//   ....[2]....
        /*0d70*/ 	.word	0x00000190


	//   ....[3]....
        /*0d74*/ 	.word	0x000003c0


	//   ....[4]....
        /*0d78*/ 	.word	0x00000400


	//   ....[5]....
        /*0d7c*/ 	.word	0x00000440


	//----- nvinfo : EIATTR_REG_RECONFIG
	.align		4
.L_28:
        /*0d80*/ 	.byte	0x01, 0x54
	.zero		2


	//----- nvinfo : EIATTR_MBARRIER_INSTR_OFFSETS
	.align		4
        /*0d84*/ 	.byte	0x04, 0x39
        /*0d86*/ 	.short	(.L_30 - .L_29)


	//   ....[0]....
.L_29:
        /*0d88*/ 	.word	0x00000310
        /*0d8c*/ 	.word	0x000000ff
        /*0d90*/ 	.word	0x00000000
        /*0d94*/ 	.short	0x0100
        /*0d96*/ 	.byte	0x07
	.zero		1


	//   ....[1]....
        /*0d98*/ 	.word	0x00000320
        /*0d9c*/ 	.word	0x000000ff
        /*0da0*/ 	.word	0x00000028
        /*0da4*/ 	.short	0x0100
        /*0da6*/ 	.byte	0x07
	.zero		1


	//   ....[2]....
        /*0da8*/ 	.word	0x00000330
        /*0dac*/ 	.word	0x000000ff
        /*0db0*/ 	.word	0x00000008
        /*0db4*/ 	.short	0x0100
        /*0db6*/ 	.byte	0x07
	.zero		1


	//   ....[3]....
        /*0db8*/ 	.word	0x00000340
        /*0dbc*/ 	.word	0x000000ff
        /*0dc0*/ 	.word	0x00000030
        /*0dc4*/ 	.short	0x0100
        /*0dc6*/ 	.byte	0x07
	.zero		1


	//   ....[4]....
        /*0dc8*/ 	.word	0x00000350
        /*0dcc*/ 	.word	0x000000ff
        /*0dd0*/ 	.word	0x00000010
        /*0dd4*/ 	.short	0x0100
        /*0dd6*/ 	.byte	0x07
	.zero		1


	//   ....[5]....
        /*0dd8*/ 	.word	0x00000360
        /*0ddc*/ 	.word	0x000000ff
        /*0de0*/ 	.word	0x00000038
        /*0de4*/ 	.short	0x0100
        /*0de6*/ 	.byte	0x07
	.zero		1


	//   ....[6]....
        /*0de8*/ 	.word	0x00000370
        /*0dec*/ 	.word	0x000000ff
        /*0df0*/ 	.word	0x00000018
        /*0df4*/ 	.short	0x0100
        /*0df6*/ 	.byte	0x07
	.zero		1


	//   ....[7]....
        /*0df8*/ 	.word	0x00000380
        /*0dfc*/ 	.word	0x000000ff
        /*0e00*/ 	.word	0x00000040
        /*0e04*/ 	.short	0x0100
        /*0e06*/ 	.byte	0x07
	.zero		1


	//   ....[8]....
        /*0e08*/ 	.word	0x00000390
        /*0e0c*/ 	.word	0x000000ff
        /*0e10*/ 	.word	0x00000020
        /*0e14*/ 	.short	0x0100
        /*0e16*/ 	.byte	0x07
	.zero		1


	//   ....[9]....
        /*0e18*/ 	.word	0x000003a0
        /*0e1c*/ 	.word	0x000000ff
        /*0e20*/ 	.word	0x00000048
        /*0e24*/ 	.short	0x0100
        /*0e26*/ 	.byte	0x07
	.zero		1


	//   ....[10]....
        /*0e28*/ 	.word	0x00000630
        /*0e2c*/ 	.word	0x000000ff
        /*0e30*/ 	.word	0x00000080
        /*0e34*/ 	.short	0x0100
        /*0e36*/ 	.byte	0x07
	.zero		1


	//   ....[11]....
        /*0e38*/ 	.word	0x00000640
        /*0e3c*/ 	.word	0x000000ff
        /*0e40*/ 	.word	0x00000088
        /*0e44*/ 	.short	0x0100
        /*0e46*/ 	.byte	0x07
	.zero		1


	//   ....[12]....
        /*0e48*/ 	.word	0x00000680
        /*0e4c*/ 	.word	0x000000ff
        /*0e50*/ 	.word	0x00000060
        /*0e54*/ 	.short	0x0100
        /*0e56*/ 	.byte	0x0a
	.zero		1


	//   ....[13]....
        /*0e58*/ 	.word	0x000006a0
        /*0e5c*/ 	.word	0x000000ff
        /*0e60*/ 	.word	0x00000068
        /*0e64*/ 	.short	0x0100
        /*0e66*/ 	.byte	0x0a
	.zero		1


	//   ....[14]....
        /*0e68*/ 	.word	0x000006b0
        /*0e6c*/ 	.word	0x000000ff
        /*0e70*/ 	.word	0x00000070
        /*0e74*/ 	.short	0x0100
        /*0e76*/ 	.byte	0x0a
	.zero		1


	//   ....[15]....
        /*0e78*/ 	.word	0x000006c0
        /*0e7c*/ 	.word	0x000000ff
        /*0e80*/ 	.word	0x00000078
        /*0e84*/ 	.short	0x0100
        /*0e86*/ 	.byte	0x0a
	.zero		1


	//   ....[16]....
        /*0e88*/ 	.word	0x000015a0
        /*0e8c*/ 	.word	0x000000ff
        /*0e90*/ 	.word	0xfffffff8
        /*0e94*/ 	.short	0x010a
        /*0e96*/ 	.byte	0x11
	.zero		1


	//   ....[17]....
        /*0e98*/ 	.word	0x00001f80
        /*0e9c*/ 	.word	0x000000ff
        /*0ea0*/ 	.word	0x00000000
        /*0ea4*/ 	.short	0x010a
        /*0ea6*/ 	.byte	0x06
	.zero		1


	//   ....[18]....
        /*0ea8*/ 	.word	0x00001fc0
        /*0eac*/ 	.word	0x000000ff
        /*0eb0*/ 	.word	0x00000000
        /*0eb4*/ 	.short	0x010a
        /*0eb6*/ 	.byte	0x06
	.zero		1


	//   ....[19]....
        /*0eb8*/ 	.word	0x00003150
        /*0ebc*/ 	.word	0x000000ff
        /*0ec0*/ 	.word	0x00000000
        /*0ec4*/ 	.short	0x010a
        /*0ec6*/ 	.byte	0x09
	.zero		1


	//   ....[20]....
        /*0ec8*/ 	.word	0x00003190
        /*0ecc*/ 	.word	0x000000ff
        /*0ed0*/ 	.word	0x00000000
        /*0ed4*/ 	.short	0x010a
        /*0ed6*/ 	.byte	0x09
	.zero		1


	//   ....[21]....
        /*0ed8*/ 	.word	0x00004190
        /*0edc*/ 	.word	0x000000ff
        /*0ee0*/ 	.word	0x00000000
        /*0ee4*/ 	.short	0x0101
        /*0ee6*/ 	.byte	0x08
	.zero		1


	//   ....[22]....
        /*0ee8*/ 	.word	0x00005240
        /*0eec*/ 	.word	0x000000e3
        /*0ef0*/ 	.word	0x00000000
        /*0ef4*/ 	.short	0x0101
        /*0ef6*/ 	.byte	0x1d
	.zero		1


	//   ....[23]....
        /*0ef8*/ 	.word	0x00005360
        /*0efc*/ 	.word	0x000000ff
        /*0f00*/ 	.word	0x00000000
        /*0f04*/ 	.short	0x0101
        /*0f06*/ 	.byte	0x08
	.zero		1


	//   ....[24]....
        /*0f08*/ 	.word	0x00005410
        /*0f0c*/ 	.word	0x000000ff
        /*0f10*/ 	.word	0x00000008
        /*0f14*/ 	.short	0x010a
        /*0f16*/ 	.byte	0x11
	.zero		1


	//   ....[25]....
        /*0f18*/ 	.word	0x0000e600
        /*0f1c*/ 	.word	0x00000003
        /*0f20*/ 	.word	0x00000000
        /*0f24*/ 	.short	0x0101
        /*0f26*/ 	.byte	0x1d
	.zero		1


	//   ....[26]....
        /*0f28*/ 	.word	0x0000f000
        /*0f2c*/ 	.word	0x0000000b
        /*0f30*/ 	.word	0x00000028
        /*0f34*/ 	.short	0x010a
        /*0f36*/ 	.byte	0x3f
	.zero		1


	//   ....[27]....
        /*0f38*/ 	.word	0x0000f3b0
        /*0f3c*/ 	.word	0x00000004
        /*0f40*/ 	.word	0x00000088
        /*0f44*/ 	.short	0x0101
        /*0f46*/ 	.byte	0x3f
	.zero		1


	//   ....[28]....
        /*0f48*/ 	.word	0x0000fba0
        /*0f4c*/ 	.word	0x00000007
        /*0f50*/ 	.word	0x00000000
        /*0f54*/ 	.short	0x010a
        /*0f56*/ 	.byte	0x3f
	.zero		1


	//   ....[29]....
        /*0f58*/ 	.word	0x0000fc20
        /*0f5c*/ 	.word	0x00000009
        /*0f60*/ 	.word	0x00000000
        /*0f64*/ 	.short	0x010a
        /*0f66*/ 	.byte	0x3f
	.zero		1


	//   ....[30]....
        /*0f68*/ 	.word	0x0000fcb0
        /*0f6c*/ 	.word	0x00000006
        /*0f70*/ 	.word	0x00000000
        /*0f74*/ 	.short	0x010a
        /*0f76*/ 	.byte	0x3f
	.zero		1


	//   ....[31]....
        /*0f78*/ 	.word	0x0000fd40
        /*0f7c*/ 	.word	0x00000009
        /*0f80*/ 	.word	0x00000000
        /*0f84*/ 	.short	0x010a
        /*0f86*/ 	.byte	0x3f
	.zero		1


	//   ....[32]....
        /*0f88*/ 	.word	0x0000fdd0
        /*0f8c*/ 	.word	0x00000003
        /*0f90*/ 	.word	0x00000000
        /*0f94*/ 	.short	0x010a
        /*0f96*/ 	.byte	0x3f
	.zero		1


	//   ....[33]....
        /*0f98*/ 	.word	0x0000fe40
        /*0f9c*/ 	.word	0x00000003
        /*0fa0*/ 	.word	0xfffffff8
        /*0fa4*/ 	.short	0x010a
        /*0fa6*/ 	.byte	0x3f
	.zero		1


	//   ....[34]....
        /*0fa8*/ 	.word	0x0000fea0
        /*0fac*/ 	.word	0x00000003
        /*0fb0*/ 	.word	0x00000000
        /*0fb4*/ 	.short	0x010a
        /*0fb6*/ 	.byte	0x3f
	.zero		1


	//   ....[35]....
        /*0fb8*/ 	.word	0x0000ff10
        /*0fbc*/ 	.word	0x00000000
        /*0fc0*/ 	.word	0x00000000
        /*0fc4*/ 	.short	0x010a
        /*0fc6*/ 	.byte	0x3f
	.zero		1


	//   ....[36]....
        /*0fc8*/ 	.word	0x0000ff80
        /*0fcc*/ 	.word	0x00000019
        /*0fd0*/ 	.word	0x00000008
        /*0fd4*/ 	.short	0x010a
        /*0fd6*/ 	.byte	0x3f
	.zero		1


	//   ....[37]....
        /*0fd8*/ 	.word	0x00010050
        /*0fdc*/ 	.word	0x0000000b
        /*0fe0*/ 	.word	0x00000028
        /*0fe4*/ 	.short	0x010a
        /*0fe6*/ 	.byte	0x3f
	.zero		1


	//   ....[38]....
        /*0fe8*/ 	.word	0x00010130
        /*0fec*/ 	.word	0x00000007
        /*0ff0*/ 	.word	0x00000000
        /*0ff4*/ 	.short	0x010a
        /*0ff6*/ 	.byte	0x3f
	.zero		1


	//   ....[39]....
        /*0ff8*/ 	.word	0x00010180
        /*0ffc*/ 	.word	0x00000009
        /*1000*/ 	.word	0x00000000
        /*1004*/ 	.short	0x010a
        /*1006*/ 	.byte	0x3f
	.zero		1


	//   ....[40]....
        /*1008*/ 	.word	0x000101d0
        /*100c*/ 	.word	0x00000006
        /*1010*/ 	.word	0x00000000
        /*1014*/ 	.short	0x010a
        /*1016*/ 	.byte	0x3f
	.zero		1


	//   ....[41]....
        /*1018*/ 	.word	0x00010220
        /*101c*/ 	.word	0x00000009
        /*1020*/ 	.word	0x00000000
        /*1024*/ 	.short	0x010a
        /*1026*/ 	.byte	0x3f
	.zero		1


	//----- nvinfo : EIATTR_NUM_MBARRIERS
	.align		4
.L_30:
        /*1028*/ 	.byte	0x03, 0x38
        /*102a*/ 	.short	0x0010


	//----- nvinfo : EIATTR_EXIT_INSTR_OFFSETS
	.align		4
        /*102c*/ 	.byte	0x04, 0x1c
        /*102e*/ 	.short	(.L_32 - .L_31)


	//   ....[0]....
.L_31:
        /*1030*/ 	.word	0x000012d0


	//   ....[1]....
        /*1034*/ 	.word	0x00001330


	//   ....[2]....
        /*1038*/ 	.word	0x0000ed10


	//   ....[3]....
        /*103c*/ 	.word	0x0000ed40


	//   ....[4]....
        /*1040*/ 	.word	0x0000fe20


	//----- nvinfo : EIATTR_MAX_THREADS
	.align		4
.L_32:
        /*1044*/ 	.byte	0x04, 0x05
        /*1046*/ 	.short	(.L_34 - .L_33)
.L_33:
        /*1048*/ 	.word	0x00000180
        /*104c*/ 	.word	0x00000001
        /*1050*/ 	.word	0x00000001


	//----- nvinfo : EIATTR_CRS_STACK_SIZE
	.align		4
.L_34:
        /*1054*/ 	.byte	0x04, 0x1e
        /*1056*/ 	.short	(.L_36 - .L_35)
.L_35:
        /*1058*/ 	.word	0x00000000


	//----- nvinfo : EIATTR_CBANK_PARAM_SIZE
	.align		4
.L_36:
        /*105c*/ 	.byte	0x03, 0x19
        /*105e*/ 	.short	0x0470


	//----- nvinfo : EIATTR_PARAM_CBANK
	.align		4
        /*1060*/ 	.byte	0x04, 0x0a
        /*1062*/ 	.short	(.L_38 - .L_37)
	.align		4
.L_37:
        /*1064*/ 	.word	index@(.nv.constant0._ZN7cutlass13device_kernelINS_4gemm6kernel13GemmUniversalIN4cute5tupleIJiiiiEEENS1_10collective13CollectiveMmaINS1_37MainloopSm90TmaGmmaWarpSpecializedFP8ILi5ENS5_IJNS4_1CILi1EEESB_SB_EEENS1_32KernelTmaWarpSpecializedPingpongEEENS5_IJNSA_ILi64EEENSA_ILi256EEENSA_ILi32EEEEEENS_12float_e4m3_tENS5_IJlSB_lEEESJ_SK_NS4_8TiledMMAINS4_8MMA_AtomIJNS4_4SM904GMMA31MMA_64x256x32_F32E4M3E4M3_SS_TNILNSO_7ScaleInE1ELSQ_1EEEEEENS4_6LayoutISC_NS5_IJNSA_ILi0EEESU_SU_EEEEENS5_IJNS4_10UnderscoreESX_SX_EEEEENS4_13SM90_TMA_LOADENS4_14ComposedLayoutINS4_7SwizzleILi1ELi4ELi3EEENS4_18smem_ptr_flag_bitsILi8EEENST_INS5_IJNSA_ILi8EEESH_EEENS5_IJSH_SB_EEEEEEEvNS4_8identityES10_S1A_vS1B_EENS_8epilogue10collective6detail29Sm90TmaWarpSpecializedAdapterINS1E_15DefaultEpilogueISJ_SK_SK_NS1D_6thread17LinearCombinationISJ_Li1EffLNS1I_9ScaleType4KindE0ELNS_15FloatRoundStyleE2ESJ_EENS1_15EpilogueDefaultEEEEEvvEEEEvNT_6ParamsE)
        /*1068*/ 	.short	0x0210
        /*106a*/ 	.short	0x0470


	//----- nvinfo : EIATTR_SW_WAR
	.align		4
.L_38:
        /*106c*/ 	.byte	0x04, 0x36
        /*106e*/ 	.short	(.L_40 - .L_39)
.L_39:
        /*1070*/ 	.word	0x00000008
.L_40:


//--------------------- .nv.callgraph             --------------------------
	.section	.nv.callgraph,"",@"SHT_CUDA_CALLGRAPH"
	.align	4
	.sectionentsize	8
	.align		4
        /*0000*/ 	.word	0x00000000
	.align		4
        /*0004*/ 	.word	0xffffffff
	.align		4
        /*0008*/ 	.word	0x00000000
	.align		4
        /*000c*/ 	.word	0xfffffffe
	.align		4
        /*0010*/ 	.word	0x00000000
	.align		4
        /*0014*/ 	.word	0xfffffffd
	.align		4
        /*0018*/ 	.word	0x00000000
	.align		4
        /*001c*/ 	.word	0xfffffffc


//--------------------- .nv.constant4             --------------------------
	.section	.nv.constant4,"a",@progbits
	.align	8
	.align		8
.nv.constant4:
        /*0000*/ 	.dword	_ZN39_INTERNAL_e42c4d98_4_k_cu_d79ebd73_31464cuda3std3__45__cpo5beginE
	.align		8
        /*0008*/ 	.dword	_ZN39_INTERNAL_e42c4d98_4_k_cu_d79ebd73_31464cuda3std3__45__cpo3endE
	.align		8
        /*0010*/ 	.dword	_ZN39_INTERNAL_e42c4d98_4_k_cu_d79ebd73_31464cuda3std3__45__cpo6cbeginE
	.align		8
        /*0018*/ 	.dword	_ZN39_INTERNAL_e42c4d98_4_k_cu_d79ebd73_31464cuda3std3__45__cpo4cendE
	.align		8
        /*0020*/ 	.dword	_ZN39_INTERNAL_e42c4d98_4_k_cu_d79ebd73_31464cuda3std3__441_GLOBAL__N__e42c4d98_4_k_cu_d79ebd73_31466ignoreE
	.align		8
        /*0028*/ 	.dword	_ZN39_INTERNAL_e42c4d98_4_k_cu_d79ebd73_31464cuda3std3__419piecewise_constructE
	.align		8
        /*0030*/ 	.dword	_ZN39_INTERNAL_e42c4d98_4_k_cu_d79ebd73_31464cuda3std3__48in_placeE
	.align		8
        /*0038*/ 	.dword	_ZN39_INTERNAL_e42c4d98_4_k_cu_d79ebd73_31464cuda3std6ranges3__45__cpo4swapE
	.align		8
        /*0040*/ 	.dword	_ZN39_INTERNAL_e42c4d98_4_k_cu_d79ebd73_31464cuda3std6ranges3__45__cpo9iter_moveE
	.align		8
        /*0048*/ 	.dword	_ZN39_INTERNAL_e42c4d98_4_k_cu_d79ebd73_31464cute7productE
	.align		8
        /*0050*/ 	.dword	_ZN39_INTERNAL_e42c4d98_4_k_cu_d79ebd73_31464cute1_E


//--------------------- .text._ZN7cutlass13device_kernelINS_4gemm6kernel13GemmUniversalIN4cute5tupleIJiiiiEEENS1_10collective13CollectiveMmaINS1_37MainloopSm90TmaGmmaWarpSpecializedFP8ILi5ENS5_IJNS4_1CILi1EEESB_SB_EEENS1_32KernelTmaWarpSpecializedPingpongEEENS5_IJNSA_ILi64EEENSA_ILi256EEENSA_ILi32EEEEEENS_12float_e4m3_tENS5_IJlSB_lEEESJ_SK_NS4_8TiledMMAINS4_8MMA_AtomIJNS4_4SM904GMMA31MMA_64x256x32_F32E4M3E4M3_SS_TNILNSO_7ScaleInE1ELSQ_1EEEEEENS4_6LayoutISC_NS5_IJNSA_ILi0EEESU_SU_EEEEENS5_IJNS4_10UnderscoreESX_SX_EEEEENS4_13SM90_TMA_LOADENS4_14ComposedLayoutINS4_7SwizzleILi1ELi4ELi3EEENS4_18smem_ptr_flag_bitsILi8EEENST_INS5_IJNSA_ILi8EEESH_EEENS5_IJSH_SB_EEEEEEEvNS4_8identityES10_S1A_vS1B_EENS_8epilogue10collective6detail29Sm90TmaWarpSpecializedAdapterINS1E_15DefaultEpilogueISJ_SK_SK_NS1D_6thread17LinearCombinationISJ_Li1EffLNS1I_9ScaleType4KindE0ELNS_15FloatRoundStyleE2ESJ_EENS1_15EpilogueDefaultEEEEEvvEEEEvNT_6ParamsE --------------------------
	.section	.text._ZN7cutlass13device_kernelINS_4gemm6kernel13GemmUniversalIN4cute5tupleIJiiiiEEENS1_10collective13CollectiveMmaINS1_37MainloopSm90TmaGmmaWarpSpecializedFP8ILi5ENS5_IJNS4_1CILi1EEESB_SB_EEENS1_32KernelTmaWarpSpecializedPingpongEEENS5_IJNSA_ILi64EEENSA_ILi256EEENSA_ILi32EEEEEENS_12float_e4m3_tENS5_IJlSB_lEEESJ_SK_NS4_8TiledMMAINS4_8MMA_AtomIJNS4_4SM904GMMA31MMA_64x256x32_F32E4M3E4M3_SS_TNILNSO_7ScaleInE1ELSQ_1EEEEEENS4_6LayoutISC_NS5_IJNSA_ILi0EEESU_SU_EEEEENS5_IJNS4_10UnderscoreESX_SX_EEEEENS4_13SM90_TMA_LOADENS4_14ComposedLayoutINS4_7SwizzleILi1ELi4ELi3EEENS4_18smem_ptr_flag_bitsILi8EEENST_INS5_IJNSA_ILi8EEESH_EEENS5_IJSH_SB_EEEEEEEvNS4_8identityES10_S1A_vS1B_EENS_8epilogue10collective6detail29Sm90TmaWarpSpecializedAdapterINS1E_15DefaultEpilogueISJ_SK_SK_NS1D_6thread17LinearCombinationISJ_Li1EffLNS1I_9ScaleType4KindE0ELNS_15FloatRoundStyleE2ESJ_EENS1_15EpilogueDefaultEEEEEvvEEEEvNT_6ParamsE,"ax",@progbits
	.align	128
.text._ZN7cutlass13device_kernelINS_4gemm6kernel13GemmUniversalIN4cute5tupleIJiiiiEEENS1_10collective13CollectiveMmaINS1_37MainloopSm90TmaGmmaWarpSpecializedFP8ILi5ENS5_IJNS4_1CILi1EEESB_SB_EEENS1_32KernelTmaWarpSpecializedPingpongEEENS5_IJNSA_ILi64EEENSA_ILi256EEENSA_ILi32EEEEEENS_12float_e4m3_tENS5_IJlSB_lEEESJ_SK_NS4_8TiledMMAINS4_8MMA_AtomIJNS4_4SM904GMMA31MMA_64x256x32_F32E4M3E4M3_SS_TNILNSO_7ScaleInE1ELSQ_1EEEEEENS4_6LayoutISC_NS5_IJNSA_ILi0EEESU_SU_EEEEENS5_IJNS4_10UnderscoreESX_SX_EEEEENS4_13SM90_TMA_LOADENS4_14ComposedLayoutINS4_7SwizzleILi1ELi4ELi3EEENS4_18smem_ptr_flag_bitsILi8EEENST_INS5_IJNSA_ILi8EEESH_EEENS5_IJSH_SB_EEEEEEEvNS4_8identityES10_S1A_vS1B_EENS_8epilogue10collective6detail29Sm90TmaWarpSpecializedAdapterINS1E_15DefaultEpilogueISJ_SK_SK_NS1D_6thread17LinearCombinationISJ_Li1EffLNS1I_9ScaleType4KindE0ELNS_15FloatRoundStyleE2ESJ_EENS1_15EpilogueDefaultEEEEEvvEEEEvNT_6ParamsE:
        .type           _ZN7cutlass13device_kernelINS_4gemm6kernel13GemmUniversalIN4cute5tupleIJiiiiEEENS1_10collective13CollectiveMmaINS1_37MainloopSm90TmaGmmaWarpSpecializedFP8ILi5ENS5_IJNS4_1CILi1EEESB_SB_EEENS1_32KernelTmaWarpSpecializedPingpongEEENS5_IJNSA_ILi64EEENSA_ILi256EEENSA_ILi32EEEEEENS_12float_e4m3_tENS5_IJlSB_lEEESJ_SK_NS4_8TiledMMAINS4_8MMA_AtomIJNS4_4SM904GMMA31MMA_64x256x32_F32E4M3E4M3_SS_TNILNSO_7ScaleInE1ELSQ_1EEEEEENS4_6LayoutISC_NS5_IJNSA_ILi0EEESU_SU_EEEEENS5_IJNS4_10UnderscoreESX_SX_EEEEENS4_13SM90_TMA_LOADENS4_14ComposedLayoutINS4_7SwizzleILi1ELi4ELi3EEENS4_18smem_ptr_flag_bitsILi8EEENST_INS5_IJNSA_ILi8EEESH_EEENS5_IJSH_SB_EEEEEEEvNS4_8identityES10_S1A_vS1B_EENS_8epilogue10collective6detail29Sm90TmaWarpSpecializedAdapterINS1E_15DefaultEpilogueISJ_SK_SK_NS1D_6thread17LinearCombinationISJ_Li1EffLNS1I_9ScaleType4KindE0ELNS_15FloatRoundStyleE2ESJ_EENS1_15EpilogueDefaultEEEEEvvEEEEvNT_6ParamsE,@function
        .size           _ZN7cutlass13device_kernelINS_4gemm6kernel13GemmUniversalIN4cute5tupleIJiiiiEEENS1_10collective13CollectiveMmaINS1_37MainloopSm90TmaGmmaWarpSpecializedFP8ILi5ENS5_IJNS4_1CILi1EEESB_SB_EEENS1_32KernelTmaWarpSpecializedPingpongEEENS5_IJNSA_ILi64EEENSA_ILi256EEENSA_ILi32EEEEEENS_12float_e4m3_tENS5_IJlSB_lEEESJ_SK_NS4_8TiledMMAINS4_8MMA_AtomIJNS4_4SM904GMMA31MMA_64x256x32_F32E4M3E4M3_SS_TNILNSO_7ScaleInE1ELSQ_1EEEEEENS4_6LayoutISC_NS5_IJNSA_ILi0EEESU_SU_EEEEENS5_IJNS4_10UnderscoreESX_SX_EEEEENS4_13SM90_TMA_LOADENS4_14ComposedLayoutINS4_7SwizzleILi1ELi4ELi3EEENS4_18smem_ptr_flag_bitsILi8EEENST_INS5_IJNSA_ILi8EEESH_EEENS5_IJSH_SB_EEEEEEEvNS4_8identityES10_S1A_vS1B_EENS_8epilogue10collective6detail29Sm90TmaWarpSpecializedAdapterINS1E_15DefaultEpilogueISJ_SK_SK_NS1D_6thread17LinearCombinationISJ_Li1EffLNS1I_9ScaleType4KindE0ELNS_15FloatRoundStyleE2ESJ_EENS1_15EpilogueDefaultEEEEEvvEEEEvNT_6ParamsE,(.L_x_334 - _ZN7cutlass13device_kernelINS_4gemm6kernel13GemmUniversalIN4cute5tupleIJiiiiEEENS1_10collective13CollectiveMmaINS1_37MainloopSm90TmaGmmaWarpSpecializedFP8ILi5ENS5_IJNS4_1CILi1EEESB_SB_EEENS1_32KernelTmaWarpSpecializedPingpongEEENS5_IJNSA_ILi64EEENSA_ILi256EEENSA_ILi32EEEEEENS_12float_e4m3_tENS5_IJlSB_lEEESJ_SK_NS4_8TiledMMAINS4_8MMA_AtomIJNS4_4SM904GMMA31MMA_64x256x32_F32E4M3E4M3_SS_TNILNSO_7ScaleInE1ELSQ_1EEEEEENS4_6LayoutISC_NS5_IJNSA_ILi0EEESU_SU_EEEEENS5_IJNS4_10UnderscoreESX_SX_EEEEENS4_13SM90_TMA_LOADENS4_14ComposedLayoutINS4_7SwizzleILi1ELi4ELi3EEENS4_18smem_ptr_flag_bitsILi8EEENST_INS5_IJNSA_ILi8EEESH_EEENS5_IJSH_SB_EEEEEEEvNS4_8identityES10_S1A_vS1B_EENS_8epilogue10collective6detail29Sm90TmaWarpSpecializedAdapterINS1E_15DefaultEpilogueISJ_SK_SK_NS1D_6thread17LinearCombinationISJ_Li1EffLNS1I_9ScaleType4KindE0ELNS_15FloatRoundStyleE2ESJ_EENS1_15EpilogueDefaultEEEEEvvEEEEvNT_6ParamsE)
        .other          _ZN7cutlass13device_kernelINS_4gemm6kernel13GemmUniversalIN4cute5tupleIJiiiiEEENS1_10collective13CollectiveMmaINS1_37MainloopSm90TmaGmmaWarpSpecializedFP8ILi5ENS5_IJNS4_1CILi1EEESB_SB_EEENS1_32KernelTmaWarpSpecializedPingpongEEENS5_IJNSA_ILi64EEENSA_ILi256EEENSA_ILi32EEEEEENS_12float_e4m3_tENS5_IJlSB_lEEESJ_SK_NS4_8TiledMMAINS4_8MMA_AtomIJNS4_4SM904GMMA31MMA_64x256x32_F32E4M3E4M3_SS_TNILNSO_7ScaleInE1ELSQ_1EEEEEENS4_6LayoutISC_NS5_IJNSA_ILi0EEESU_SU_EEEEENS5_IJNS4_10UnderscoreESX_SX_EEEEENS4_13SM90_TMA_LOADENS4_14ComposedLayoutINS4_7SwizzleILi1ELi4ELi3EEENS4_18smem_ptr_flag_bitsILi8EEENST_INS5_IJNSA_ILi8EEESH_EEENS5_IJSH_SB_EEEEEEEvNS4_8identityES10_S1A_vS1B_EENS_8epilogue10collective6detail29Sm90TmaWarpSpecializedAdapterINS1E_15DefaultEpilogueISJ_SK_SK_NS1D_6thread17LinearCombinationISJ_Li1EffLNS1I_9ScaleType4KindE0ELNS_15FloatRoundStyleE2ESJ_EENS1_15EpilogueDefaultEEEEEvvEEEEvNT_6ParamsE,@"STO_CUDA_ENTRY STV_DEFAULT"
_ZN7cutlass13device_kernelINS_4gemm6kernel13GemmUniversalIN4cute5tupleIJiiiiEEENS1_10collective13CollectiveMmaINS1_37MainloopSm90TmaGmmaWarpSpecializedFP8ILi5ENS5_IJNS4_1CILi1EEESB_SB_EEENS1_32KernelTmaWarpSpecializedPingpongEEENS5_IJNSA_ILi64EEENSA_ILi256EEENSA_ILi32EEEEEENS_12float_e4m3_tENS5_IJlSB_lEEESJ_SK_NS4_8TiledMMAINS4_8MMA_AtomIJNS4_4SM904GMMA31MMA_64x256x32_F32E4M3E4M3_SS_TNILNSO_7ScaleInE1ELSQ_1EEEEEENS4_6LayoutISC_NS5_IJNSA_ILi0EEESU_SU_EEEEENS5_IJNS4_10UnderscoreESX_SX_EEEEENS4_13SM90_TMA_LOADENS4_14ComposedLayoutINS4_7SwizzleILi1ELi4ELi3EEENS4_18smem_ptr_flag_bitsILi8EEENST_INS5_IJNSA_ILi8EEESH_EEENS5_IJSH_SB_EEEEEEEvNS4_8identityES10_S1A_vS1B_EENS_8epilogue10collective6detail29Sm90TmaWarpSpecializedAdapterINS1E_15DefaultEpilogueISJ_SK_SK_NS1D_6thread17LinearCombinationISJ_Li1EffLNS1I_9ScaleType4KindE0ELNS_15FloatRoundStyleE2ESJ_EENS1_15EpilogueDefaultEEEEEvvEEEEvNT_6ParamsE:
[----:B------:R-:W0:Y:S02]  /*0000*/  LDC R1, c[0x0][0x28] ;  /* 0x00000a00ff017b82 */ /* 0x000e240000000800 */
[----:B0-----:R-:W-:Y:S01]  /*0010*/  VIADD R1, R1, 0xfffffef0 ;  /* 0xfffffef001017836 */ /* 0x001fe20000000000 */
[----:B------:R-:W0:Y:S01]  /*0020*/  S2R R2, SR_TID.X ;  /* 0x0000000000027919 */ /* 0x000e220000002100 */
[----:B------:R-:W-:Y:S01]  /*0030*/  ELECT P0, URZ, PT ;  /* 0x00000000003f782f */ /* 0x000fe20003800000 */
[----:B------:R-:W-:Y:S01]  /*0040*/  BSSY B0, `(.L_x_0) ;  /* 0x0000014000007945 */ /* 0x000fe20003800000 */
[----:B0-----:R-:W-:-:S05]  /*0050*/  SHF.R.U32.HI R0, RZ, 0x5, R2 ;  /* 0x00000005ff007819 */ /* 0x001fca0000011602 */
[----:B------:R-:W0:Y:S02]  /*0060*/  SHFL.IDX PT, R3, R0, RZ, 0x1f ;  /* 0x00001fff00037589 */ /* 0x000e2400000e0000 */
[----:B0-----:R-:W-:Y:S02]  /*0070*/  R2UR UR6, R3 ;  /* 0x00000000030672ca */ /* 0x001fe400000e0000 */
[----:B------:R-:W-:-:S05]  /*0080*/  SHF.R.U32.HI R3, RZ, 0x7, R2 ;  /* 0x00000007ff037819 */ /* 0x000fca0000011602 */
[----:B------:R0:W1:Y:S06]  /*0090*/  SHFL.IDX PT, R4, R3, RZ, 0x1f ;  /* 0x00001fff03047589 */ /* 0x00006c00000e0000 */
[----:B------:R-:W-:Y:S02]  /*00a0*/  USHF.R.S32.HI UR4, URZ, 0x1f, UR6 ;  /* 0x0000001f3f047899 */ /* 0x000fe40008011406 */
[----:B------:R-:W-:Y:S02]  /*00b0*/  ISETP.NE.OR P0, PT, RZ, UR6, !P0 ;  /* 0x00000006ff007c0c */ /* 0x000fe4000c705670 */
[----:B------:R-:W-:-:S04]  /*00c0*/  ULEA.HI UR4, UR4, UR6, URZ, 0x2 ;  /* 0x0000000604047291 */ /* 0x000fc8000f8f103f */
[----:B------:R-:W-:-:S04]  /*00d0*/  ULOP3.LUT UR4, UR4, 0xfffffffc, URZ, 0xc0, !UPT ;  /* 0xfffffffc04047892 */ /* 0x000fc8000f8ec03f */
[----:B------:R-:W-:-:S03]  /*00e0*/  UIADD3 UR6, UR6, -UR4, URZ ;  /* 0x8000000406067290 */ /* 0x000fc6000fffe03f */
[----:B0-----:R-:W-:Y:S09]  /*00f0*/  @P0 BRA `(.L_x_1) ;  /* 0x0000000000200947 */ /* 0x001ff20003800000 */
[----:B------:R-:W-:Y:S02]  /*0100*/  ULDC.64 UR4, c[0x0][0x198] ;  /* 0x0000660000047ab9 */ /* 0x000fe40000000a00 */
[----:B------:R-:W-:Y:S02]  /*0110*/  UIADD3 UR8, UP0, UR4, 0xf0, URZ ;  /* 0x000000f004087890 */ /* 0x000fe4000ff1e03f */
[----:B------:R-:W-:Y:S02]  /*0120*/  UIADD3 UR4, UP1, UR4, 0x1f0, URZ ;  /* 0x000001f004047890 */ /* 0x000fe4000ff3e03f */
[----:B------:R-:W-:Y:S02]  /*0130*/  UIADD3.X UR9, URZ, UR5, URZ, UP0, !UPT ;  /* 0x000000053f097290 */ /* 0x000fe400087fe43f */
[----:B------:R-:W-:-:S07]  /*0140*/  UIADD3.X UR5, URZ, UR5, URZ, UP1, !UPT ;  /* 0x000000053f057290 */ /* 0x000fce0008ffe43f */
[----:B------:R0:W-:Y:S02]  /*0150*/  UTMACCTL.PF [UR8] ;  /* 0x00000000080079b9 */ /* 0x0001e40008040000 */
[----:B------:R0:W-:Y:S02]  /*0160*/  UTMACCTL.PF [UR4] ;  /* 0x00000000040079b9 */ /* 0x0001e40008040000 */
[----:B0-----:R-:W-:Y:S01]  /*0170*/  NOP ;  /* 0x0000000000007918 */ /* 0x001fe20000000000 */
.L_x_1:
[----:B------:R-:W-:Y:S05]  /*0180*/  BSYNC B0 ;  /* 0x0000000000007941 */ /* 0x000fea0003800000 */
.L_x_0:
[----:B------:R-:W0:Y:S01]  /*0190*/  SHFL.IDX PT, R5, R0, RZ, 0x1f ;  /* 0x00001fff00057589 */ /* 0x000e2200000e0000 */
[----:B-1----:R-:W-:Y:S01]  /*01a0*/  R2UR UR14, R4 ;  /* 0x00000000040e72ca */ /* 0x002fe200000e0000 */
[----:B------:R-:W-:-:S04]  /*01b0*/  UISETP.NE.AND UP0, UPT, UR6, 0x3, UPT ;  /* 0x000000030600788c */ /* 0x000fc8000bf05270 */
[----:B------:R-:W-:-:S08]  /*01c0*/  UISETP.EQ.OR UP0, UPT, UR6, URZ, !UP0 ;  /* 0x0000003f0600728c */ /* 0x000fd0000c702670 */
[----:B------:R-:W-:Y:S02]  /*01d0*/  UIADD3 UR12, UR14, -0x1, URZ ;  /* 0xffffffff0e0c7890 */ /* 0x000fe4000fffe03f */
[----:B------:R-:W-:Y:S02]  /*01e0*/  UISETP.EQ.AND UP0, UPT, UR14, URZ, UP0 ;  /* 0x0000003f0e00728c */ /* 0x000fe40008702270 */
[----:B------:R-:W-:Y:S02]  /*01f0*/  UISETP.GE.U32.AND UP1, UPT, UR12, 0x2, UPT ;  /* 0x000000020c00788c */ /* 0x000fe4000bf26070 */
[----:B------:R-:W-:Y:S01]  /*0200*/  USEL UR13, URZ, 0x1, !UP0 ;  /* 0x000000013f0d7887 */ /* 0x000fe2000c000000 */
[----:B0-----:R-:W-:-:S03]  /*0210*/  ISETP.NE.AND P0, PT, R5, RZ, PT ;  /* 0x000000ff0500720c */ /* 0x001fc60003f05270 */
[----:B------:R-:W-:-:S10]  /*0220*/  USEL UR13, UR13, 0x2, UP1 ;  /* 0x000000020d0d7887 */ /* 0x000fd40008800000 */
[----:B------:R-:W-:Y:S05]  /*0230*/  @P0 BRA `(.L_x_2) ;  /* 0x0000000000600947 */ /* 0x000fea0003800000 */
[----:B------:R-:W0:Y:S01]  /*0240*/  S2UR UR7, SR_CgaCtaId ;  /* 0x00000000000779c3 */ /* 0x000e220000008800 */
[----:B------:R-:W-:Y:S01]  /*0250*/  UMOV UR4, 0x400 ;  /* 0x0000040000047882 */ /* 0x000fe20000000000 */
[----:B------:R-:W-:Y:S01]  /*0260*/  UMOV UR5, 0x1 ;  /* 0x0000000100057882 */ /* 0x000fe20000000000 */
[----:B------:R-:W-:Y:S01]  /*0270*/  UMOV UR8, 0x80 ;  /* 0x0000008000087882 */ /* 0x000fe20000000000 */
[----:B------:R-:W-:Y:S01]  /*0280*/  ELECT P0, URZ, PT ;  /* 0x00000000003f782f */ /* 0x000fe20003800000 */
[----:B------:R-:W-:-:S04]  /*0290*/  UIADD3 UR8, -UR8, 0x100000, URZ ;  /* 0x0010000008087890 */ /* 0x000fc8000fffe13f */
[----:B------:R-:W-:Y:S02]  /*02a0*/  USHF.L.U32 UR9, UR8, 0xb, URZ ;  /* 0x0000000b08097899 */ /* 0x000fe4000800063f */
[----:B------:R-:W-:Y:S02]  /*02b0*/  USHF.L.U32 UR8, UR8, 0x1, URZ ;  /* 0x0000000108087899 */ /* 0x000fe4000800063f */
[----:B0-----:R-:W-:Y:S02]  /*02c0*/  ULEA UR7, UR7, UR4, 0x18 ;  /* 0x0000000407077291 */ /* 0x001fe4000f8ec03f */
[----:B------:R-:W-:-:S04]  /*02d0*/  UIADD3 UR4, -UR5, 0x100000, URZ ;  /* 0x0010000005047890 */ /* 0x000fc8000fffe13f */
[----:B------:R-:W-:Y:S02]  /*02e0*/  USHF.L.U32 UR5, UR4, 0xb, URZ ;  /* 0x0000000b04057899 */ /* 0x000fe4000800063f */
[----:B------:R-:W-:Y:S01]  /*02f0*/  USHF.L.U32 UR4, UR4, 0x1, URZ ;  /* 0x0000000104047899 */ /* 0x000fe2000800063f */
[----:B------:R-:W0:Y:S11]  /*0300*/  FENCE.VIEW.ASYNC.S ;  /* 0x00000000000073c6 */ /* 0x000e360000000000 */
[----:B0-----:R0:W1:Y:S01]  /*0310*/  SYNCS.EXCH.64 URZ, [UR7], UR4 ;  /* 0x00000004073f75b2 */ /* 0x0010620008000100 */
[----:B------:R0:W2:Y:S01]  /*0320*/  SYNCS.EXCH.64 URZ, [UR7+0x28], UR8 ;  /* 0x00002808073f75b2 */ /* 0x0000a20008000100 */
[----:B------:R0:W3:Y:S01]  /*0330*/  SYNCS.EXCH.64 URZ, [UR7+0x8], UR4 ;  /* 0x00000804073f75b2 */ /* 0x0000e20008000100 */
[----:B------:R0:W4:Y:S01]  /*0340*/  SYNCS.EXCH.64 URZ, [UR7+0x30], UR8 ;  /* 0x00003008073f75b2 */ /* 0x0001220008000100 */
[----:B------:R0:W0:Y:S01]  /*0350*/  SYNCS.EXCH.64 URZ, [UR7+0x10], UR4 ;  /* 0x00001004073f75b2 */ /* 0x0000220008000100 */
[----:B------:R0:W0:Y:S01]  /*0360*/  SYNCS.EXCH.64 URZ, [UR7+0x38], UR8 ;  /* 0x00003808073f75b2 */ /* 0x0000220008000100 */
[----:B------:R0:W0:Y:S01]  /*0370*/  SYNCS.EXCH.64 URZ, [UR7+0x18], UR4 ;  /* 0x00001804073f75b2 */ /* 0x0000220008000100 */
[----:B------:R0:W0:Y:S01]  /*0380*/  SYNCS.EXCH.64 URZ, [UR7+0x40], UR8 ;  /* 0x00004008073f75b2 */ /* 0x0000220008000100 */
[----:B------:R0:W0:Y:S01]  /*0390*/  SYNCS.EXCH.64 URZ, [UR7+0x20], UR4 ;  /* 0x00002004073f75b2 */ /* 0x0000220008000100 */
[----:B------:R0:W0:Y:S01]  /*03a0*/  SYNCS.EXCH.64 URZ, [UR7+0x48], UR8 ;  /* 0x00004808073f75b2 */ /* 0x0000220008000100 */
[----:B------:R-:W-:Y:S01]  /*03b0*/  NOP ;  /* 0x0000000000007918 */ /* 0x000fe20000000000 */
.L_x_2:
[----:B------:R-:W5:Y:S01]  /*03c0*/  SHFL.IDX PT, R5, R0, RZ, 0x1f ;  /* 0x00001fff00057589 */ /* 0x000f6200000e0000 */
[----:B------:R-:W-:Y:S01]  /*03d0*/  ELECT P0, URZ, PT ;  /* 0x00000000003f782f */ /* 0x000fe20003800000 */
[----:B------:R-:W-:Y:S01]  /*03e0*/  NOP ;  /* 0x0000000000007918 */ /* 0x000fe20000000000 */
[----:B------:R-:W-:Y:S01]  /*03f0*/  ELECT P1, URZ, PT ;  /* 0x00000000003f782f */ /* 0x000fe20003820000 */
[----:B------:R-:W1:Y:S01]  /*0400*/  SHFL.IDX PT, R4, R0, RZ, 0x1f ;  /* 0x00001fff00047589 */ /* 0x000e6200000e0000 */
[----:B0-----:R-:W-:Y:S01]  /*0410*/  UMOV UR4, 0x20 ;  /* 0x0000002000047882 */ /* 0x001fe20000000000 */
[----:B------:R-:W-:Y:S01]  /*0420*/  UMOV UR9, 0x80 ;  /* 0x0000008000097882 */ /* 0x000fe20000000000 */
[----:B------:R-:W-:Y:S01]  /*0430*/  NOP ;  /* 0x0000000000007918 */ /* 0x000fe20000000000 */
[----:B------:R0:W2:Y:S01]  /*0440*/  SHFL.IDX PT, R0, R3, RZ, 0x1f ;  /* 0x00001fff03007589 */ /* 0x0000a200000e0000 */
[----:B------:R-:W-:Y:S01]  /*0450*/  ULDC.64 UR22, c[0x0][0x208] ;  /* 0x0000820000167ab9 */ /* 0x000fe20000000a00 */
[----:B0-----:R-:W-:-:S04]  /*0460*/  SHF.R.S32.HI R3, RZ, 0x1f, R2 ;  /* 0x0000001fff037819 */ /* 0x001fc80000011402 */
[----:B------:R-:W-:Y:S02]  /*0470*/  LEA.HI R3, R3, R2, RZ, 0x7 ;  /* 0x0000000203037211 */ /* 0x000fe400078f38ff */
[----:B-----5:R-:W-:Y:S02]  /*0480*/  ISETP.NE.OR P0, PT, R5, RZ, !P0 ;  /* 0x000000ff0500720c */ /* 0x020fe40004705670 */
[----:B------:R-:W-:Y:S02]  /*0490*/  LOP3.LUT R3, R3, 0xffffff80, RZ, 0xc0, !PT ;  /* 0xffffff8003037812 */ /* 0x000fe400078ec0ff */
[----:B-1----:R-:W-:-:S03]  /*04a0*/  ISETP.NE.OR P1, PT, R4, RZ, !P1 ;  /* 0x000000ff0400720c */ /* 0x002fc60004f25670 */
[----:B------:R-:W-:Y:S01]  /*04b0*/  IMAD.IADD R3, R2, 0x1, -R3 ;  /* 0x0000000102037824 */ /* 0x000fe200078e0a03 */
[----:B--2---:R-:W-:-:S05]  /*04c0*/  R2UR UR17, R0 ;  /* 0x00000000001172ca */ /* 0x004fca00000e0000 */
[----:B------:R-:W-:-:S04]  /*04d0*/  VOTEU.ALL UP0, P0 ;  /* 0x00000000003f7886 */ /* 0x000fc80000000000 */
[----:B------:R-:W-:Y:S01]  /*04e0*/  VOTEU.ALL UP1, P1 ;  /* 0x00000000003f7886 */ /* 0x000fe20000820000 */
[----:B------:R-:W0:Y:S01]  /*04f0*/  @!UP0 S2UR UR8, SR_CgaCtaId ;  /* 0x00000000000889c3 */ /* 0x000e220000008800 */
[----:B------:R-:W-:Y:S01]  /*0500*/  @!UP0 UMOV UR7, 0x400 ;  /* 0x0000040000078882 */ /* 0x000fe20000000000 */
[----:B------:R-:W-:-:S04]  /*0510*/  @!UP0 UIADD3 UR4, -UR4, 0x100000, URZ ;  /* 0x0010000004048890 */ /* 0x000fc8000fffe13f */
[----:B------:R-:W-:Y:S02]  /*0520*/  @!UP0 USHF.L.U32 UR5, UR4, 0xb, URZ ;  /* 0x0000000b04058899 */ /* 0x000fe4000800063f */
[----:B------:R-:W-:Y:S01]  /*0530*/  @!UP0 USHF.L.U32 UR4, UR4, 0x1, URZ ;  /* 0x0000000104048899 */ /* 0x000fe2000800063f */
[----:B------:R-:W-:Y:S01]  /*0540*/  @!UP1 UMOV UR10, 0x400 ;  /* 0x00000400000a9882 */ /* 0x000fe20000000000 */
[----:B------:R-:W-:Y:S01]  /*0550*/  VOTEU.ALL UP2, P1 ;  /* 0x00000000003f7886 */ /* 0x000fe20000840000 */
[----:B------:R-:W-:Y:S01]  /*0560*/  VOTEU.ALL UP3, P1 ;  /* 0x00000000003f7886 */ /* 0x000fe20000860000 */
[----:B------:R-:W-:Y:S01]  /*0570*/  VOTEU.ALL UP4, P1 ;  /* 0x00000000003f7886 */ /* 0x000fe20000880000 */
[----:B------:R-:W1:Y:S01]  /*0580*/  @!UP1 S2UR UR11, SR_CgaCtaId ;  /* 0x00000000000b99c3 */ /* 0x000e620000008800 */
[----:B------:R-:W-:Y:S01]  /*0590*/  VOTEU.ALL UP5, P1 ;  /* 0x00000000003f7886 */ /* 0x000fe200008a0000 */
[----:B------:R-:W-:Y:S01]  /*05a0*/  ISETP.NE.AND P1, PT, RZ, UR14, PT ;  /* 0x0000000eff007c0c */ /* 0x000fe2000bf25270 */
[----:B0-----:R-:W-:-:S02]  /*05b0*/  @!UP0 ULEA UR7, UR8, UR7, 0x18 ;  /* 0x0000000708078291 */ /* 0x001fc4000f8ec03f */
[----:B------:R-:W-:-:S04]  /*05c0*/  @!UP1 UIADD3 UR8, -UR9, 0x100000, URZ ;  /* 0x0010000009089890 */ /* 0x000fc8000fffe13f */
[----:B------:R-:W-:Y:S02]  /*05d0*/  @!UP1 USHF.L.U32 UR9, UR8, 0xb, URZ ;  /* 0x0000000b08099899 */ /* 0x000fe4000800063f */
[----:B------:R-:W-:Y:S01]  /*05e0*/  @!UP1 USHF.L.U32 UR8, UR8, 0x1, URZ ;  /* 0x0000000108089899 */ /* 0x000fe2000800063f */
[----:B------:R-:W-:Y:S01]  /*05f0*/  VOTEU.ALL UP0, P0 ;  /* 0x00000000003f7886 */ /* 0x000fe20000000000 */
[----:B-1----:R-:W-:Y:S01]  /*0600*/  @!UP1 ULEA UR10, UR11, UR10, 0x18 ;  /* 0x0000000a0b0a9291 */ /* 0x002fe2000f8ec03f */
[----:B------:R-:W-:Y:S01]  /*0610*/  VOTEU.ALL UP1, P0 ;  /* 0x00000000003f7886 */ /* 0x000fe20000020000 */
[----:B------:R-:W0:Y:S02]  /*0620*/  FENCE.VIEW.ASYNC.S ;  /* 0x00000000000073c6 */ /* 0x000e240000000000 */
[----:B0-----:R-:W3:Y:S02]  /*0630*/  @!UP0 SYNCS.EXCH.64 URZ, [UR7+0x80], UR4 ;  /* 0x00008004073f85b2 */ /* 0x001ee40008000100 */
[----:B------:R0:W3:Y:S01]  /*0640*/  @!UP1 SYNCS.EXCH.64 URZ, [UR7+0x88], UR4 ;  /* 0x00008804073f95b2 */ /* 0x0000e20008000100 */
[----:B------:R-:W-:Y:S01]  /*0650*/  NOP ;  /* 0x0000000000007918 */ /* 0x000fe20000000000 */
[----:B0-----:R-:W-:-:S02]  /*0660*/  ULDC.64 UR4, c[0x0][0x598] ;  /* 0x0001660000047ab9 */ /* 0x001fc40000000a00 */
[----:B------:R-:W-:Y:S02]  /*0670*/  ISETP.NE.U32.AND P0, PT, RZ, UR4, PT ;  /* 0x00000004ff007c0c */ /* 0x000fe4000bf05070 */
[----:B------:R0:W3:Y:S02]  /*0680*/  @!UP2 SYNCS.EXCH.64 URZ, [UR10+0x60], UR8 ;  /* 0x000060080a3fa5b2 */ /* 0x0000e40008000100 */
[----:B------:R-:W-:Y:S01]  /*0690*/  ISETP.NE.AND.EX P0, PT, RZ, UR5, PT, P0 ;  /* 0x00000005ff007c0c */ /* 0x000fe2000bf05300 */
[----:B------:R0:W3:Y:S01]  /*06a0*/  @!UP3 SYNCS.EXCH.64 URZ, [UR10+0x68], UR8 ;  /* 0x000068080a3fb5b2 */ /* 0x0000e20008000100 */
[----:B------:R0:W3:Y:S01]  /*06b0*/  @!UP4 SYNCS.EXCH.64 URZ, [UR10+0x70], UR8 ;  /* 0x000070080a3fc5b2 */ /* 0x0000e20008000100 */
[----:B------:R0:W3:Y:S01]  /*06c0*/  @!UP5 SYNCS.EXCH.64 URZ, [UR10+0x78], UR8 ;  /* 0x000078080a3fd5b2 */ /* 0x0000e20008000100 */
[----:B------:R-:W-:Y:S01]  /*06d0*/  NOP ;  /* 0x0000000000007918 */ /* 0x000fe20000000000 */
[----:B---34-:R-:W-:Y:S08]  /*06e0*/  BAR.SYNC.DEFER_BLOCKING 0x0 ;  /* 0x0000000000007b1d */ /* 0x018ff00000010000 */
[----:B0-----:R-:W-:Y:S05]  /*06f0*/  @!P0 BRA `(.L_x_3) ;  /* 0x0000000000208947 */ /* 0x001fea0003800000 */
[----:B------:R-:W0:Y:S02]  /*0700*/  LDC.64 R4, c[0x0][0x598] ;  /* 0x00016600ff047b82 */ /* 0x000e240000000a00 */
[----:B0-----:R-:W2:Y:S02]  /*0710*/  LDG.E.64 R4, desc[UR22][R4.64] ;  /* 0x0000001604047981 */ /* 0x001ea4000c1e1b00 */
[----:B--2---:R-:W-:-:S04]  /*0720*/  ISETP.NE.U32.AND P0, PT, R4, RZ, PT ;  /* 0x000000ff0400720c */ /* 0x004fc80003f05070 */
[----:B------:R-:W-:-:S13]  /*0730*/  ISETP.NE.AND.EX P0, PT, R5, RZ, PT, P0 ;  /* 0x000000ff0500720c */ /* 0x000fda0003f05300 */
[----:B------:R-:W-:Y:S05]  /*0740*/  @!P0 BRA `(.L_x_3) ;  /* 0x00000000000c8947 */ /* 0x000fea0003800000 */
[----:B------:R-:W2:Y:S02]  /*0750*/  LD.E R4, desc[UR22][R4.64] ;  /* 0x0000001604047980 */ /* 0x000ea4000c101900 */
[----:B--2---:R-:W-:Y:S01]  /*0760*/  R2UR UR25, R4 ;  /* 0x00000000041972ca */ /* 0x004fe200000e0000 */
[----:B------:R-:W-:-:S14]  /*0770*/  BRA `(.L_x_4) ;  /* 0x0000000000247947 */ /* 0x000fdc0003800000 */
.L_x_3:
[----:B------:R-:W-:Y:S02]  /*0780*/  ULDC.64 UR4, c[0x0][0x588] ;  /* 0x0001620000047ab9 */ /* 0x000fe40000000a00 */
[----:B------:R-:W-:-:S04]  /*0790*/  ISETP.NE.U32.AND P0, PT, RZ, UR4, PT ;  /* 0x00000004ff007c0c */ /* 0x000fc8000bf05070 */
[----:B------:R-:W-:-:S13]  /*07a0*/  ISETP.NE.AND.EX P0, PT, RZ, UR5, PT, P0 ;  /* 0x00000005ff007c0c */ /* 0x000fda000bf05300 */
[----:B------:R-:W-:Y:S05]  /*07b0*/  @!P0 BRA `(.L_x_5) ;  /* 0x0000000000108947 */ /* 0x000fea0003800000 */
[----:B------:R-:W0:Y:S02]  /*07c0*/  LDC.64 R4, c[0x0][0x588] ;  /* 0x00016200ff047b82 */ /* 0x000e240000000a00 */
[----:B0-----:R-:W2:Y:S02]  /*07d0*/  LDG.E R4, desc[UR22][R4.64] ;  /* 0x0000001604047981 */ /* 0x001ea4000c1e1900 */
[----:B--2---:R-:W-:Y:S01]  /*07e0*/  R2UR UR25, R4 ;  /* 0x00000000041972ca */ /* 0x004fe200000e0000 */
[----:B------:R-:W-:-:S14]  /*07f0*/  BRA `(.L_x_4) ;  /* 0x0000000000047947 */ /* 0x000fdc0003800000 */
.L_x_5:
[----:B------:R-:W-:-:S05]  /*0800*/  ULDC UR25, c[0x0][0x580] ;  /* 0x0001600000197ab9 */ /* 0x000fca0000000800 */
.L_x_4:
[----:B------:R-:W-:Y:S02]  /*0810*/  ULDC.64 UR4, c[0x0][0x5a0] ;  /* 0x0001680000047ab9 */ /* 0x000fe40000000a00 */
[----:B------:R-:W-:-:S04]  /*0820*/  ISETP.NE.U32.AND P0, PT, RZ, UR4, PT ;  /* 0x00000004ff007c0c */ /* 0x000fc8000bf05070 */
[----:B------:R-:W-:-:S13]  /*0830*/  ISETP.NE.AND.EX P0, PT, RZ, UR5, PT, P0 ;  /* 0x00000005ff007c0c */ /* 0x000fda000bf05300 */
[----:B------:R-:W-:Y:S05]  /*0840*/  @!P0 BRA `(.L_x_6) ;  /* 0x0000000000208947 */ /* 0x000fea0003800000 */
        /* <DEDUP_REMOVED lines=8> */
.L_x_6:
        /* <DEDUP_REMOVED lines=8> */
.L_x_8:
[----:B------:R-:W-:-:S05]  /*0950*/  ULDC UR26, c[0x0][0x584] ;  /* 0x00016100001a7ab9 */ /* 0x000fca0000000800 */
.L_x_7:
[----:B------:R-:W0:Y:S01]  /*0960*/  LDC R0, c[0x0][0x65c] ;  /* 0x00019700ff007b82 */ /* 0x000e220000000800 */
[----:B------:R-:W1:Y:S01]  /*0970*/  S2R R12, SR_CTAID.Y ;  /* 0x00000000000c7919 */ /* 0x000e620000002600 */
[----:B------:R-:W-:Y:S01]  /*0980*/  IMAD.MOV.U32 R5, RZ, RZ, RZ ;  /* 0x000000ffff057224 */ /* 0x000fe200078e00ff */
[----:B------:R-:W-:Y:S01]  /*0990*/  UISETP.NE.AND UP0, UPT, UR14, 0x2, UPT ;  /* 0x000000020e00788c */ /* 0x000fe2000bf05270 */
[----:B------:R-:W2:Y:S01]  /*09a0*/  S2R R4, SR_CTAID.X ;  /* 0x0000000000047919 */ /* 0x000ea20000002500 */
[----:B------:R-:W-:Y:S01]  /*09b0*/  ULDC UR7, c[0x0][0x28c] ;  /* 0x0000a30000077ab9 */ /* 0x000fe20000000800 */
[----:B------:R-:W-:Y:S01]  /*09c0*/  UMOV UR5, URZ ;  /* 0x0000003f00057c82 */ /* 0x000fe20008000000 */
[----:B------:R-:W-:Y:S02]  /*09d0*/  UIADD3 UR7, UR7, 0x1f, URZ ;  /* 0x0000001f07077890 */ /* 0x000fe4000fffe03f */
[----:B------:R-:W-:Y:S01]  /*09e0*/  PLOP3.LUT P0, PT, PT, PT, UP0, 0x80, 0x0 ;  /* 0x000000000000781c */ /* 0x000fe20003f0f008 */
[----:B------:R-:W-:Y:S01]  /*09f0*/  UMOV UR4, URZ ;  /* 0x0000003f00047c82 */ /* 0x000fe20008000000 */
[----:B------:R-:W-:Y:S01]  /*0a00*/  ULDC.64 UR18, c[0x0][0x650] ;  /* 0x0001940000127ab9 */ /* 0x000fe20000000a00 */
[----:B------:R-:W-:-:S04]  /*0a10*/  USHF.R.S32.HI UR10, URZ, 0x1f, UR7 ;  /* 0x0000001f3f0a7899 */ /* 0x000fc80008011407 */
[----:B------:R-:W-:-:S04]  /*0a20*/  ULEA.HI UR10, UR10, UR7, URZ, 0x5 ;  /* 0x000000070a0a7291 */ /* 0x000fc8000f8f283f */
[----:B------:R-:W-:Y:S01]  /*0a30*/  USHF.R.S32.HI UR14, URZ, 0x5, UR10 ;  /* 0x000000053f0e7899 */ /* 0x000fe2000801140a */
[----:B0-----:R-:W-:-:S13]  /*0a40*/  ISETP.NE.AND P2, PT, R0, 0x1, PT ;  /* 0x000000010000780c */ /* 0x001fda0003f45270 */
[----:B------:R-:W2:Y:S01]  /*0a50*/  @P2 LDC R9, c[0x0][0x10] ;  /* 0x00000400ff092b82 */ /* 0x000ea20000000800 */
[----:B-1----:R-:W-:Y:S02]  /*0a60*/  @P2 IMAD.MOV.U32 R6, RZ, RZ, R12 ;  /* 0x000000ffff062224 */ /* 0x002fe400078e000c */
[----:B------:R-:W-:-:S05]  /*0a70*/  @P2 IMAD.MOV.U32 R7, RZ, RZ, RZ ;  /* 0x000000ffff072224 */ /* 0x000fca00078e00ff */
[----:B------:R-:W0:Y:S01]  /*0a80*/  @!P2 LDC R11, c[0x0][0xc] ;  /* 0x00000300ff0bab82 */ /* 0x000e220000000800 */
[----:B------:R-:W-:Y:S01]  /*0a90*/  ULDC UR8, c[0x0][0xc] ;  /* 0x0000030000087ab9 */ /* 0x000fe20000000800 */
[----:B------:R-:W-:Y:S01]  /*0aa0*/  ULDC UR9, c[0x0][0x10] ;  /* 0x0000040000097ab9 */ /* 0x000fe20000000800 */
[----:B------:R-:W-:Y:S01]  /*0ab0*/  ULDC UR7, c[0x0][0x14] ;  /* 0x0000050000077ab9 */ /* 0x000fe20000000800 */
[----:B------:R-:W-:-:S04]  /*0ac0*/  UIMAD.WIDE.U32 UR8, UR8, UR9, URZ ;  /* 0x00000009080872a5 */ /* 0x000fc8000f8e003f */
[----:B------:R-:W-:Y:S02]  /*0ad0*/  UIMAD.WIDE.U32 UR20, UR8, UR7, URZ ;  /* 0x00000007081472a5 */ /* 0x000fe4000f8e003f */
[----:B------:R-:W-:-:S04]  /*0ae0*/  UIMAD UR15, UR9, UR7, URZ ;  /* 0x00000007090f72a4 */ /* 0x000fc8000f8e023f */
[----:B------:R-:W-:Y:S01]  /*0af0*/  UIADD3 UR15, UR21, UR15, URZ ;  /* 0x0000000f150f7290 */ /* 0x000fe2000fffe03f */
[----:B--2---:R-:W-:-:S04]  /*0b00*/  @P2 IMAD.WIDE.U32 R8, R4, R9, R6 ;  /* 0x0000000904082225 */ /* 0x004fc800078e0006 */
[----:B------:R-:W-:Y:S02]  /*0b10*/  @P2 IMAD.MOV.U32 R13, RZ, RZ, R8 ;  /* 0x000000ffff0d2224 */ /* 0x000fe400078e0008 */
[----:B0-----:R-:W-:-:S04]  /*0b20*/  @!P2 IMAD.WIDE.U32 R6, R11, R12, R4 ;  /* 0x0000000c0b06a225 */ /* 0x001fc800078e0004 */
[----:B------:R-:W-:Y:S02]  /*0b30*/  @P2 IMAD.MOV.U32 R11, RZ, RZ, RZ ;  /* 0x000000ffff0b2224 */ /* 0x000fe400078e00ff */
[----:B------:R-:W-:Y:S02]  /*0b40*/  @!P2 IMAD.MOV.U32 R13, RZ, RZ, R6 ;  /* 0x000000ffff0da224 */ /* 0x000fe400078e0006 */
[----:B------:R-:W-:Y:S02]  /*0b50*/  @P2 IMAD.IADD R10, R9, 0x1, R11 ;  /* 0x00000001090a2824 */ /* 0x000fe400078e020b */
[----:B------:R-:W-:Y:S01]  /*0b60*/  @!P2 IMAD.MOV.U32 R10, RZ, RZ, R7 ;  /* 0x000000ffff0aa224 */ /* 0x000fe200078e0007 */
[----:B------:R0:W-:Y:S01]  /*0b70*/  STL [R1+0x80], R13 ;  /* 0x0000800d01007387 */ /* 0x0001e20000100800 */
[----:B------:R-:W-:Y:S02]  /*0b80*/  IMAD.MOV.U32 R18, RZ, RZ, R13 ;  /* 0x000000ffff127224 */ /* 0x000fe400078e000d */
[----:B------:R-:W-:Y:S01]  /*0b90*/  IMAD.MOV.U32 R19, RZ, RZ, R10 ;  /* 0x000000ffff137224 */ /* 0x000fe200078e000a */
[----:B------:R0:W-:Y:S01]  /*0ba0*/  STL [R1+0x7c], R10 ;  /* 0x00007c0a01007387 */ /* 0x0001e20000100800 */
[----:B------:R-:W-:Y:S05]  /*0bb0*/  @P0 BRA `(.L_x_9) ;  /* 0x0000000000280947 */ /* 0x000fea0003800000 */
[----:B------:R-:W-:Y:S01]  /*0bc0*/  IADD3 R18, P0, R18, UR20, RZ ;  /* 0x0000001412127c10 */ /* 0x000fe2000ff1e0ff */
[----:B------:R-:W-:Y:S02]  /*0bd0*/  UISETP.GE.U32.AND UP0, UPT, UR14, 0x5, UPT ;  /* 0x000000050e00788c */ /* 0x000fe4000bf06070 */
[----:B------:R-:W-:Y:S01]  /*0be0*/  UIMAD.WIDE.U32 UR4, UR14, -0x33333333, URZ ;  /* 0xcccccccd0e0478a5 */ /* 0x000fe2000f8e003f */
[----:B------:R-:W-:Y:S01]  /*0bf0*/  IADD3.X R19, R19, UR15, RZ, P0, !PT ;  /* 0x0000000f13137c10 */ /* 0x000fe200087fe4ff */
[----:B------:R1:W-:Y:S02]  /*0c00*/  STL [R1+0x80], R18 ;  /* 0x0000801201007387 */ /* 0x0003e40000100800 */
[----:B------:R-:W-:Y:S02]  /*0c10*/  USHF.R.U32.HI UR5, URZ, 0x2, UR5 ;  /* 0x000000023f057899 */ /* 0x000fe40008011605 */
[----:B------:R1:W-:Y:S01]  /*0c20*/  STL [R1+0x7c], R19 ;  /* 0x00007c1301007387 */ /* 0x0003e20000100800 */
[----:B------:R-:W-:-:S02]  /*0c30*/  UMOV UR4, URZ ;  /* 0x0000003f00047c82 */ /* 0x000fc40008000000 */
[----:B------:R-:W-:Y:S02]  /*0c40*/  @UP0 ULOP3.LUT UR4, UR5, 0x1, URZ, 0xc0, !UPT ;  /* 0x0000000105040892 */ /* 0x000fe4000f8ec03f */
[----:B------:R-:W-:-:S12]  /*0c50*/  UIMAD UR5, UR5, -0x5, UR14 ;  /* 0xfffffffb050578a4 */ /* 0x000fd8000f8e020e */
.L_x_9:
[----:B------:R-:W-:Y:S01]  /*0c60*/  IMAD.MOV.U32 R8, RZ, RZ, -0x1 ;  /* 0xffffffffff087424 */ /* 0x000fe200078e00ff */
[----:B------:R-:W-:Y:S01]  /*0c70*/  ISETP.GE.U32.AND P0, PT, R18, UR18, PT ;  /* 0x0000001212007c0c */ /* 0x000fe2000bf06070 */
[----:B------:R-:W-:Y:S01]  /*0c80*/  IMAD.MOV.U32 R6, RZ, RZ, -0x1 ;  /* 0xffffffffff067424 */ /* 0x000fe200078e00ff */
[----:B------:R-:W-:Y:S01]  /*0c90*/  PRMT R0, RZ, 0x7610, R0 ;  /* 0x00007610ff007816 */ /* 0x000fe20000000000 */
[----:B------:R-:W-:Y:S01]  /*0ca0*/  IMAD.MOV.U32 R7, RZ, RZ, -0x1 ;  /* 0xffffffffff077424 */ /* 0x000fe200078e00ff */
[----:B------:R2:W-:Y:S01]  /*0cb0*/  STL [R1+0x84], R8 ;  /* 0x0000840801007387 */ /* 0x0005e20000100800 */
[----:B------:R-:W-:-:S03]  /*0cc0*/  ISETP.GE.U32.AND.EX P0, PT, R19, UR19, PT, P0 ;  /* 0x0000001313007c0c */ /* 0x000fc6000bf06100 */
[----:B------:R2:W-:Y:S04]  /*0cd0*/  STL [R1+0x78], R6 ;  /* 0x0000780601007387 */ /* 0x0005e80000100800 */
[----:B------:R2:W-:Y:S06]  /*0ce0*/  STL [R1+0x88], R7 ;  /* 0x0000880701007387 */ /* 0x0005ec0000100800 */
[----:B------:R-:W-:Y:S05]  /*0cf0*/  @P0 BRA `(.L_x_10) ;  /* 0x0000000400680947 */ /* 0x000fea0003800000 */
[----:B------:R-:W3:Y:S01]  /*0d00*/  LDC.64 R14, c[0x0][0x628] ;  /* 0x00018a00ff0e7b82 */ /* 0x000ee20000000a00 */
[----:B--2---:R-:W-:Y:S02]  /*0d10*/  IMAD.MOV.U32 R6, RZ, RZ, R18 ;  /* 0x000000ffff067224 */ /* 0x004fe400078e0012 */
[----:B------:R-:W-:-:S05]  /*0d20*/  IMAD.MOV.U32 R7, RZ, RZ, R19 ;  /* 0x000000ffff077224 */ /* 0x000fca00078e0013 */
[----:B------:R-:W2:Y:S08]  /*0d30*/  LDC R0, c[0x0][0x630] ;  /* 0x00018c00ff007b82 */ /* 0x000eb00000000800 */
[----:B------:R-:W4:Y:S01]  /*0d40*/  LDC.64 R16, c[0x0][0x620] ;  /* 0x00018800ff107b82 */ /* 0x000f220000000a00 */
[----:B---3--:R-:W-:-:S04]  /*0d50*/  ISETP.NE.U32.AND P0, PT, R14, RZ, PT ;  /* 0x000000ff0e00720c */ /* 0x008fc80003f05070 */
[----:B------:R-:W-:-:S13]  /*0d60*/  ISETP.NE.AND.EX P0, PT, R15, RZ, PT, P0 ;  /* 0x000000ff0f00720c */ /* 0x000fda0003f05300 */
[----:B--2-4-:R-:W-:Y:S05]  /*0d70*/  @!P0 BRA `(.L_x_11) ;  /* 0x0000000000288947 */ /* 0x014fea0003800000 */
[----:B------:R-:W2:Y:S02]  /*0d80*/  LDC R11, c[0x0][0x634] ;  /* 0x00018d00ff0b7b82 */ /* 0x000ea40000000800 */
[----:B--2---:R-:W-:-:S05]  /*0d90*/  IADD3 R11, P0, R18, R11, RZ ;  /* 0x0000000b120b7210 */ /* 0x004fca0007f1e0ff */
[----:B0-----:R-:W-:-:S04]  /*0da0*/  IMAD.X R13, RZ, RZ, R19, P0 ;  /* 0x000000ffff0d7224 */ /* 0x001fc800000e0613 */
[----:B------:R-:W-:-:S04]  /*0db0*/  IMAD.WIDE.U32 R6, R13, R14, RZ ;  /* 0x0000000e0d067225 */ /* 0x000fc800078e00ff */
[----:B------:R-:W-:-:S04]  /*0dc0*/  IMAD.WIDE.U32 R8, P0, R11, R15, R6 ;  /* 0x0000000f0b087225 */ /* 0x000fc80007800006 */
[----:B------:R-:W-:-:S04]  /*0dd0*/  IMAD.WIDE.U32 R6, R11, R14, RZ ;  /* 0x0000000e0b067225 */ /* 0x000fc800078e00ff */
[----:B------:R-:W-:Y:S01]  /*0de0*/  IMAD.X R11, RZ, RZ, RZ, P0 ;  /* 0x000000ffff0b7224 */ /* 0x000fe200000e06ff */
[----:B------:R-:W-:Y:S01]  /*0df0*/  IADD3 RZ, P0, R7, R8, RZ ;  /* 0x0000000807ff7210 */ /* 0x000fe20007f1e0ff */
[----:B------:R-:W-:-:S04]  /*0e00*/  IMAD.MOV.U32 R10, RZ, RZ, R9 ;  /* 0x000000ffff0a7224 */ /* 0x000fc800078e0009 */
[----:B------:R-:W-:-:S08]  /*0e10*/  IMAD.WIDE.U32.X R6, R13, R15, R10, P0 ;  /* 0x0000000f0d067225 */ /* 0x000fd000000e040a */
.L_x_11:
[-CC-:B------:R-:W-:Y:S01]  /*0e20*/  SHF.R.U64 R25, R6, R0.reuse, R7.reuse ;  /* 0x0000000006197219 */ /* 0x180fe20000001207 */
[----:B0-----:R-:W0:Y:S01]  /*0e30*/  LDC R10, c[0x0][0x618] ;  /* 0x00018600ff0a7b82 */ /* 0x001e220000000800 */
[----:B------:R-:W-:Y:S01]  /*0e40*/  SHF.R.U32.HI R5, RZ, R0, R7 ;  /* 0x00000000ff057219 */ /* 0x000fe20000011607 */
[----:B------:R-:W-:Y:S01]  /*0e50*/  IMAD.MOV.U32 R6, RZ, RZ, R18 ;  /* 0x000000ffff067224 */ /* 0x000fe200078e0012 */
[----:B------:R-:W-:Y:S01]  /*0e60*/  IADD3 R9, P0, RZ, -R25, RZ ;  /* 0x80000019ff097210 */ /* 0x000fe20007f1e0ff */
[----:B------:R-:W-:Y:S01]  /*0e70*/  IMAD.MOV.U32 R7, RZ, RZ, R19 ;  /* 0x000000ffff077224 */ /* 0x000fe200078e0013 */
[----:B------:R-:W-:Y:S01]  /*0e80*/  I2FP.F32.U32 R0, R4 ;  /* 0x0000000400007245 */ /* 0x000fe20000201000 */
[----:B------:R-:W-:Y:S02]  /*0e90*/  ULDC UR7, c[0x0][0x150] ;  /* 0x0000540000077ab9 */ /* 0x000fe40000000800 */
[----:B------:R-:W2:Y:S01]  /*0ea0*/  LDC.64 R22, c[0x0][0x640] ;  /* 0x00019000ff167b82 */ /* 0x000ea20000000a00 */
[----:B------:R-:W-:-:S02]  /*0eb0*/  IMAD.X R11, RZ, RZ, ~R5, P0 ;  /* 0x000000ffff0b7224 */ /* 0x000fc400000e0e05 */
[----:B------:R-:W-:Y:S01]  /*0ec0*/  FMUL R0, R0, UR7 ;  /* 0x0000000700007c20 */ /* 0x000fe20008400000 */
[----:B------:R-:W-:Y:S01]  /*0ed0*/  IMAD.WIDE.U32 R6, R9, R16, R6 ;  /* 0x0000001009067225 */ /* 0x000fe200078e0006 */
[----:B------:R-:W-:-:S03]  /*0ee0*/  ULDC UR7, c[0x0][0x154] ;  /* 0x0000550000077ab9 */ /* 0x000fc60000000800 */
[----:B------:R-:W-:Y:S01]  /*0ef0*/  IMAD R8, R11, R16, RZ ;  /* 0x000000100b087224 */ /* 0x000fe200078e02ff */
[----:B------:R-:W3:Y:S01]  /*0f00*/  LDC R5, c[0x0][0x144] ;  /* 0x00005100ff057b82 */ /* 0x000ee20000000800 */
[----:B------:R-:W4:Y:S02]  /*0f10*/  F2I.U32.TRUNC.NTZ R0, R0 ;  /* 0x0000000000007305 */ /* 0x000f24000020f000 */
[----:B------:R-:W-:-:S04]  /*0f20*/  IMAD R9, R9, R17, R8 ;  /* 0x0000001109097224 */ /* 0x000fc800078e0208 */
[----:B------:R-:W-:Y:S01]  /*0f30*/  IMAD.IADD R7, R7, 0x1, R9 ;  /* 0x0000000107077824 */ /* 0x000fe200078e0209 */
[----:B------:R-:W5:Y:S01]  /*0f40*/  LDC R16, c[0x0][0x608] ;  /* 0x00018200ff107b82 */ /* 0x000f620000000800 */
[----:B------:R-:W-:-:S03]  /*0f50*/  IMAD.MOV.U32 R9, RZ, RZ, -0x1 ;  /* 0xffffffffff097424 */ /* 0x000fc600078e00ff */
[--C-:B0-----:R-:W-:Y:S02]  /*0f60*/  SHF.R.U64 R14, R6, R10, R7.reuse ;  /* 0x0000000a060e7219 */ /* 0x101fe40000001207 */
[----:B------:R-:W-:Y:S02]  /*0f70*/  I2FP.F32.U32 R6, R12 ;  /* 0x0000000c00067245 */ /* 0x000fe40000201000 */
[----:B------:R-:W0:Y:S01]  /*0f80*/  LDC R20, c[0x0][0x658] ;  /* 0x00019600ff147b82 */ /* 0x000e220000000800 */
[----:B--2---:R-:W-:Y:S01]  /*0f90*/  ISETP.NE.U32.AND P0, PT, R22, RZ, PT ;  /* 0x000000ff1600720c */ /* 0x004fe20003f05070 */
[----:B----4-:R-:W-:Y:S02]  /*0fa0*/  IMAD.MOV R8, RZ, RZ, -R0 ;  /* 0x000000ffff087224 */ /* 0x010fe400078e0a00 */
[----:B------:R-:W-:Y:S01]  /*0fb0*/  FMUL R6, R6, UR7 ;  /* 0x0000000706067c20 */ /* 0x000fe20008400000 */
[----:B------:R-:W-:Y:S02]  /*0fc0*/  SHF.R.U32.HI R7, RZ, R10, R7 ;  /* 0x0000000aff077219 */ /* 0x000fe40000011607 */
[----:B------:R-:W-:Y:S01]  /*0fd0*/  ISETP.NE.AND.EX P0, PT, R23, RZ, PT, P0 ;  /* 0x000000ff1700720c */ /* 0x000fe20003f05300 */
[----:B------:R2:W4:Y:S01]  /*0fe0*/  F2I.U32.TRUNC.NTZ R13, R6 ;  /* 0x00000006000d7305 */ /* 0x000522000020f000 */
[----:B------:R-:W2:Y:S01]  /*0ff0*/  LDC R15, c[0x0][0x148] ;  /* 0x00005200ff0f7b82 */ /* 0x000ea20000000800 */
[----:B---3--:R-:W-:-:S07]  /*1000*/  IMAD R0, R5, R8, R4 ;  /* 0x0000000805007224 */ /* 0x008fce00078e0204 */
[----:B-1----:R-:W1:Y:S01]  /*1010*/  LDC R18, c[0x0][0x600] ;  /* 0x00018000ff127b82 */ /* 0x002e620000000800 */
[-CC-:B-----5:R-:W-:Y:S02]  /*1020*/  SHF.R.U64 R26, R14, R16.reuse, R7.reuse ;  /* 0x000000100e1a7219 */ /* 0x1a0fe40000001207 */
[----:B------:R-:W-:Y:S01]  /*1030*/  SHF.R.U32.HI R5, RZ, R16, R7 ;  /* 0x00000010ff057219 */ /* 0x000fe20000011607 */
[----:B------:R-:W-:-:S04]  /*1040*/  IMAD.MOV.U32 R7, RZ, RZ, 0x1 ;  /* 0x00000001ff077424 */ /* 0x000fc800078e00ff */
[----:B------:R-:W3:Y:S01]  /*1050*/  LDC R19, c[0x0][0x648] ;  /* 0x00019200ff137b82 */ /* 0x000ee20000000800 */
[-C--:B0-----:R-:W-:Y:S02]  /*1060*/  SHF.L.U32 R4, R9, R20.reuse, RZ ;  /* 0x0000001409047219 */ /* 0x081fe400000006ff */
[--C-:B------:R-:W-:Y:S02]  /*1070*/  SHF.R.U64 R16, R26, R20, R5.reuse ;  /* 0x000000141a107219 */ /* 0x100fe40000001205 */
[----:B------:R-:W-:Y:S02]  /*1080*/  LOP3.LUT R11, RZ, R4, RZ, 0x33, !PT ;  /* 0x00000004ff0b7212 */ /* 0x000fe400078e33ff */
[-C--:B------:R-:W-:Y:S01]  /*1090*/  SHF.R.U32.HI R5, RZ, R20.reuse, R5 ;  /* 0x00000014ff057219 */ /* 0x080fe20000011605 */
[----:B------:R-:W0:Y:S01]  /*10a0*/  LDC R21, c[0x0][0x638] ;  /* 0x00018e00ff157b82 */ /* 0x000e220000000800 */
[----:B------:R-:W-:Y:S01]  /*10b0*/  SHF.L.U32 R10, R7, R20, RZ ;  /* 0x00000014070a7219 */ /* 0x000fe200000006ff */
[----:B------:R-:W-:-:S06]  /*10c0*/  IMAD.MOV.U32 R4, RZ, RZ, R16 ;  /* 0x000000ffff047224 */ /* 0x000fcc00078e0010 */
[----:B------:R-:W0:Y:S01]  /*10d0*/  LDC R24, c[0x0][0x610] ;  /* 0x00018400ff187b82 */ /* 0x000e220000000800 */
[----:B--2-4-:R-:W-:Y:S05]  /*10e0*/  @!P0 BRA `(.L_x_12) ;  /* 0x0000000000288947 */ /* 0x014fea0003800000 */
[----:B------:R-:W2:Y:S02]  /*10f0*/  LDC R9, c[0x0][0x64c] ;  /* 0x00019300ff097b82 */ /* 0x000ea40000000800 */
[----:B--2---:R-:W-:-:S05]  /*1100*/  IADD3 R9, P0, R16, R9, RZ ;  /* 0x0000000910097210 */ /* 0x004fca0007f1e0ff */
[----:B------:R-:W-:-:S04]  /*1110*/  IMAD.X R17, RZ, RZ, R5, P0 ;  /* 0x000000ffff117224 */ /* 0x000fc800000e0605 */
[----:B------:R-:W-:-:S04]  /*1120*/  IMAD.WIDE.U32 R4, R17, R22, RZ ;  /* 0x0000001611047225 */ /* 0x000fc800078e00ff */
[----:B------:R-:W-:-:S04]  /*1130*/  IMAD.WIDE.U32 R6, P0, R9, R23, R4 ;  /* 0x0000001709067225 */ /* 0x000fc80007800004 */
[----:B------:R-:W-:-:S04]  /*1140*/  IMAD.WIDE.U32 R4, R9, R22, RZ ;  /* 0x0000001609047225 */ /* 0x000fc800078e00ff */
[----:B------:R-:W-:Y:S01]  /*1150*/  IMAD.X R9, RZ, RZ, RZ, P0 ;  /* 0x000000ffff097224 */ /* 0x000fe200000e06ff */
[----:B------:R-:W-:Y:S01]  /*1160*/  IADD3 RZ, P0, R5, R6, RZ ;  /* 0x0000000605ff7210 */ /* 0x000fe20007f1e0ff */
[----:B------:R-:W-:-:S04]  /*1170*/  IMAD.MOV.U32 R8, RZ, RZ, R7 ;  /* 0x000000ffff087224 */ /* 0x000fc800078e0007 */
[----:B------:R-:W-:-:S08]  /*1180*/  IMAD.WIDE.U32.X R4, R17, R23, R8, P0 ;  /* 0x0000001711047225 */ /* 0x000fd000000e0408 */
.L_x_12:
[----:B---3--:R-:W-:Y:S01]  /*1190*/  SHF.R.U64 R4, R4, R19, R5 ;  /* 0x0000001304047219 */ /* 0x008fe20000001205 */
[----:B-1----:R-:W-:Y:S01]  /*11a0*/  VIADD R5, R18, 0xffffffff ;  /* 0xffffffff12057836 */ /* 0x002fe20000000000 */
[----:B------:R-:W-:Y:S01]  /*11b0*/  LOP3.LUT R11, R26, R11, RZ, 0xc0, !PT ;  /* 0x0000000b1a0b7212 */ /* 0x000fe200078ec0ff */
[----:B------:R-:W-:Y:S02]  /*11c0*/  IMAD.MOV R13, RZ, RZ, -R13 ;  /* 0x000000ffff0d7224 */ /* 0x000fe400078e0a0d */
[----:B------:R-:W-:Y:S01]  /*11d0*/  IMAD.MOV R6, RZ, RZ, -R4 ;  /* 0x000000ffff067224 */ /* 0x000fe200078e0a04 */
[----:B------:R-:W-:Y:S01]  /*11e0*/  LOP3.LUT R14, R14, R5, RZ, 0xc0, !PT ;  /* 0x000000050e0e7212 */ /* 0x000fe200078ec0ff */
[----:B------:R-:W-:Y:S02]  /*11f0*/  @P2 IMAD R0, R15, R13, R12 ;  /* 0x0000000d0f002224 */ /* 0x000fe400078e020c */
[----:B------:R-:W-:Y:S02]  /*1200*/  IMAD R11, R10, R4, R11 ;  /* 0x000000040a0b7224 */ /* 0x000fe400078e020b */
[----:B0-----:R-:W-:-:S02]  /*1210*/  IMAD R5, R6, R21, R16 ;  /* 0x0000001506057224 */ /* 0x001fc400078e0210 */
[----:B------:R-:W-:Y:S02]  /*1220*/  IMAD R4, R11, R24, R0 ;  /* 0x000000180b047224 */ /* 0x000fe400078e0200 */
[----:B------:R-:W-:Y:S02]  /*1230*/  IMAD R5, R5, R18, R14 ;  /* 0x0000001205057224 */ /* 0x000fe400078e020e */
[----:B------:R-:W-:-:S03]  /*1240*/  IMAD.MOV.U32 R0, RZ, RZ, 0x1 ;  /* 0x00000001ff007424 */ /* 0x000fc600078e00ff */
[----:B------:R-:W-:Y:S02]  /*1250*/  SEL R6, R5, R4, !P2 ;  /* 0x0000000405067207 */ /* 0x000fe40005000000 */
[----:B------:R-:W-:-:S03]  /*1260*/  SEL R4, R4, R5, !P2 ;  /* 0x0000000504047207 */ /* 0x000fc60005000000 */
[----:B------:R3:W-:Y:S04]  /*1270*/  STL [R1+0x88], R6 ;  /* 0x0000880601007387 */ /* 0x0007e80000100800 */
[----:B------:R3:W-:Y:S04]  /*1280*/  STL [R1+0x78], R25 ;  /* 0x0000781901007387 */ /* 0x0007e80000100800 */
[----:B------:R3:W-:Y:S02]  /*1290*/  STL [R1+0x84], R4 ;  /* 0x0000840401007387 */ /* 0x0007e40000100800 */
.L_x_10:
[----:B------:R-:W-:Y:S05]  /*12a0*/  @!P1 BRA `(.L_x_13) ;  /* 0x000000d8009c9947 */ /* 0x000fea0003800000 */
[----:B------:R-:W-:-:S06]  /*12b0*/  UISETP.GT.U32.AND UP0, UPT, UR12, 0x1, UPT ;  /* 0x000000010c00788c */ /* 0x000fcc000bf04070 */
[----:B------:R-:W-:-:S13]  /*12c0*/  PLOP3.LUT P0, PT, PT, PT, UP0, 0x80, 0x0 ;  /* 0x000000000000781c */ /* 0x000fda0003f0f008 */
[----:B------:R-:W-:Y:S05]  /*12d0*/  @P0 EXIT ;  /* 0x000000000000094d */ /* 0x000fea0003800000 */
.L_x_14:
[----:B------:R-:W-:-:S08]  /*12e0*/  NOP ;  /* 0x0000000000007918 */ /* 0x000fd00000000000 */
[----:B------:R-:W4:Y:S02]  /*12f0*/  USETMAXREG.TRY_ALLOC.CTAPOOL UP0, 0xe8 ;  /* 0x000000e8000079c8 */ /* 0x000f240008000600 */
[----:B----4-:R-:W-:-:S13]  /*1300*/  PLOP3.LUT P0, PT, PT, PT, UP0, 0x80, 0x0 ;  /* 0x000000000000781c */ /* 0x010fda0003f0f008 */
[----:B------:R-:W-:Y:S05]  /*1310*/  @!P0 BRA `(.L_x_14) ;  /* 0xfffffffc00f08947 */ /* 0x000fea000383ffff */
[----:B------:R-:W-:-:S13]  /*1320*/  LOP3.LUT P0, RZ, R0, 0xff, RZ, 0xc0, !PT ;  /* 0x000000ff00ff7812 */ /* 0x000fda000780c0ff */
[----:B------:R-:W-:Y:S05]  /*1330*/  @!P0 EXIT ;  /* 0x000000000000894d */ /* 0x000fea0003800000 */
[----:B------:R-:W4:Y:S01]  /*1340*/  S2UR UR6, SR_CgaCtaId ;  /* 0x00000000000679c3 */ /* 0x000f220000008800 */
[----:B------:R-:W-:Y:S01]  /*1350*/  SHF.R.S32.HI R0, RZ, 0x1f, R3 ;  /* 0x0000001fff007819 */ /* 0x000fe20000011403 */
[----:B------:R-:W-:Y:S01]  /*1360*/  UIADD3 UR7, UR17, -0x1, URZ ;  /* 0xffffffff11077890 */ /* 0x000fe2000fffe03f */
[----:B------:R-:W-:Y:S02]  /*1370*/  UMOV UR12, 0x400 ;  /* 0x00000400000c7882 */ /* 0x000fe40000000000 */
[CC--:B------:R-:W-:Y:S01]  /*1380*/  LEA.HI R2, R0.reuse, R3.reuse, RZ, 0x2 ;  /* 0x0000000300027211 */ /* 0x0c0fe200078f10ff */
[----:B------:R-:W-:Y:S01]  /*1390*/  UISETP.LT.AND UP0, UPT, UR14, 0x1, UPT ;  /* 0x000000010e00788c */ /* 0x000fe2000bf01270 */
[----:B------:R-:W-:Y:S01]  /*13a0*/  LEA.HI R0, R0, R3, RZ, 0x5 ;  /* 0x0000000300007211 */ /* 0x000fe200078f28ff */
[----:B------:R-:W-:Y:S01]  /*13b0*/  ULOP3.LUT UR27, UR13, 0x1, URZ, 0xfc, !UPT ;  /* 0x000000010d1b7892 */ /* 0x000fe2000f8efc3f */
[--C-:B---3--:R-:W-:Y:S01]  /*13c0*/  SHF.R.S32.HI R4, RZ, 0x2, R2.reuse ;  /* 0x00000002ff047819 */ /* 0x108fe20000011402 */
[----:B------:R-:W-:Y:S01]  /*13d0*/  USEL UR16, UR14, 0x1, UP0 ;  /* 0x000000010e107887 */ /* 0x000fe20008000000 */
[----:B------:R-:W-:Y:S01]  /*13e0*/  SHF.R.S32.HI R5, RZ, 0x1f, R2 ;  /* 0x0000001fff057819 */ /* 0x000fe20000011402 */
[----:B------:R-:W-:-:S02]  /*13f0*/  UISETP.NE.AND UP0, UPT, UR7, URZ, UPT ;  /* 0x0000003f0700728c */ /* 0x000fc4000bf05270 */
[----:B------:R-:W-:Y:S01]  /*1400*/  USHF.L.U32 UR28, UR14, 0x1, URZ ;  /* 0x000000010e1c7899 */ /* 0x000fe2000800063f */
[----:B------:R-:W-:Y:S01]  /*1410*/  LEA.HI R5, R5, R4, RZ, 0x3 ;  /* 0x0000000405057211 */ /* 0x000fe200078f18ff */
[----:B------:R-:W-:Y:S02]  /*1420*/  UIADD3 UR16, -UR16, UR14, URZ ;  /* 0x0000000e10107290 */ /* 0x000fe4000fffe13f */
[----:B------:R-:W-:Y:S01]  /*1430*/  USEL UR30, URZ, 0x1, UP0 ;  /* 0x000000013f1e7887 */ /* 0x000fe20008000000 */
[----:B------:R-:W-:Y:S01]  /*1440*/  LOP3.LUT R5, R5, 0xfffffff8, RZ, 0xc0, !PT ;  /* 0xfffffff805057812 */ /* 0x000fe200078ec0ff */
[----:B----4-:R-:W-:-:S04]  /*1450*/  ULEA UR12, UR6, UR12, 0x18 ;  /* 0x0000000c060c7291 */ /* 0x010fc8000f8ec03f */
[----:B------:R-:W-:Y:S01]  /*1460*/  IMAD.IADD R2, R4, 0x1, -R5 ;  /* 0x0000000104027824 */ /* 0x000fe200078e0a05 */
[----:B------:R-:W-:Y:S01]  /*1470*/  USHF.L.U32 UR6, UR7, 0x3, URZ ;  /* 0x0000000307067899 */ /* 0x000fe2000800063f */
[----:B------:R-:W-:Y:S01]  /*1480*/  SHF.R.S32.HI R5, RZ, 0x5, R0 ;  /* 0x00000005ff057819 */ /* 0x000fe20000011400 */
[----:B------:R-:W-:Y:S02]  /*1490*/  UIADD3 UR29, UR12, 0x60, URZ ;  /* 0x000000600c1d7890 */ /* 0x000fe4000fffe03f */
[----:B------:R-:W-:Y:S01]  /*14a0*/  ULOP3.LUT UR6, UR6, 0x8, URZ, 0xc0, !UPT ;  /* 0x0000000806067892 */ /* 0x000fe2000f8ec03f */
[--C-:B------:R-:W-:Y:S01]  /*14b0*/  SHF.R.S32.HI R3, RZ, 0x1f, R2.reuse ;  /* 0x0000001fff037819 */ /* 0x100fe20000011402 */
[C-C-:B------:R-:W-:Y:S01]  /*14c0*/  IMAD R0, R5.reuse, -0x10, -R2.reuse ;  /* 0xfffffff005007824 */ /* 0x140fe200078e0a02 */
[----:B------:R-:W-:Y:S02]  /*14d0*/  ULEA UR17, UR17, UR29, 0x3 ;  /* 0x0000001d11117291 */ /* 0x000fe4000f8e183f */
[----:B------:R-:W-:Y:S01]  /*14e0*/  ULOP3.LUT UR31, UR6, 0x8, URZ, 0x3c, !UPT ;  /* 0x00000008061f7892 */ /* 0x000fe2000f8e3c3f */
[----:B------:R-:W-:Y:S01]  /*14f0*/  IMAD.WIDE R2, R5, 0x10, R2 ;  /* 0x0000001005027825 */ /* 0x000fe200078e0202 */
[----:B------:R-:W-:-:S03]  /*1500*/  ULOP3.LUT UR18, UR6, 0x18, URZ, 0x3c, !UPT ;  /* 0x0000001806127892 */ /* 0x000fc6000f8e3c3f */
[----:B------:R-:W-:Y:S02]  /*1510*/  ULDC UR6, c[0x0][0x284] ;  /* 0x0000a10000067ab9 */ /* 0x000fe40000000800 */
[----:B------:R-:W-:-:S05]  /*1520*/  VIADD R0, R0, UR6 ;  /* 0x0000000600007c36 */ /* 0x000fca0008000000 */
[----:B------:R3:W-:Y:S04]  /*1530*/  STL [R1+0x8c], R0 ;  /* 0x00008c0001007387 */ /* 0x0007e80000100800 */
[----:B------:R3:W-:Y:S02]  /*1540*/  STL.64 [R1+0x90], R2 ;  /* 0x0000900201007387 */ /* 0x0007e40000100a00 */
.L_x_297:
[----:B---3--:R-:W-:Y:S01]  /*1550*/  IMAD.U32 R0, RZ, RZ, UR30 ;  /* 0x0000001eff007e24 */ /* 0x008fe2000f8e00ff */
[----:B0-2---:R-:W3:Y:S01]  /*1560*/  LDC R2, c[0x0][0x28c] ;  /* 0x0000a300ff027b82 */ /* 0x005ee20000000800 */
[----:B------:R-:W-:Y:S01]  /*1570*/  UMOV UR6, URZ ;  /* 0x0000003f00067c82 */ /* 0x000fe20008000000 */
[----:B------:R-:W-:Y:S02]  /*1580*/  UMOV UR19, UR5 ;  /* 0x0000000500137c82 */ /* 0x000fe40008000000 */
[----:B------:R-:W-:-:S04]  /*1590*/  SHF.L.U32 R0, R0, 0x1f, RZ ;  /* 0x0000001f00007819 */ /* 0x000fc800000006ff */
[----:B----4-:R-:W4:Y:S01]  /*15a0*/  SYNCS.PHASECHK.TRANS64.TRYWAIT P0, [UR17+-0x8], R0 ;  /* 0xfffff800ff0075a7 */ /* 0x010f220008000151 */
[----:B---3--:R-:W-:Y:S01]  /*15b0*/  ISETP.GE.AND P1, PT, R2, 0x1, PT ;  /* 0x000000010200780c */ /* 0x008fe20003f26270 */
[----:B----4-:R-:W-:-:S12]  /*15c0*/  @!P0 BRA `(.L_x_15) ;  /* 0x000000e800188947 */ /* 0x010fd80003800000 */
.L_x_320:
[----:B------:R4:W-:Y:S01]  /*15d0*/  STL [R1+0x74], RZ ;  /* 0x000074ff01007387 */ /* 0x0009e20000100800 */
[----:B------:R-:W-:Y:S01]  /*15e0*/  UMOV UR7, URZ ;  /* 0x0000003f00077c82 */ /* 0x000fe20008000000 */
[----:B------:R-:W-:Y:S01]  /*15f0*/  UMOV UR8, URZ ;  /* 0x0000003f00087c82 */ /* 0x000fe20008000000 */
[----:B---3--:R-:W-:Y:S01]  /*1600*/  IMAD.MOV.U32 R0, RZ, RZ, RZ ;  /* 0x000000ffff007224 */ /* 0x008fe200078e00ff */
[----:B------:R4:W-:Y:S01]  /*1610*/  STL [R1+0x70], RZ ;  /* 0x000070ff01007387 */ /* 0x0009e20000100800 */
[----:B------:R-:W-:Y:S02]  /*1620*/  CS2R R2, SRZ ;  /* 0x0000000000027805 */ /* 0x000fe4000001ff00 */
[----:B------:R-:W-:Y:S02]  /*1630*/  CS2R R4, SRZ ;  /* 0x0000000000047805 */ /* 0x000fe4000001ff00 */
[----:B--2---:R-:W-:Y:S01]  /*1640*/  CS2R R6, SRZ ;  /* 0x0000000000067805 */ /* 0x004fe2000001ff00 */
[----:B------:R4:W-:Y:S01]  /*1650*/  STL [R1+0x6c], RZ ;  /* 0x00006cff01007387 */ /* 0x0009e20000100800 */
[----:B------:R-:W-:-:S02]  /*1660*/  CS2R R8, SRZ ;  /* 0x0000000000087805 */ /* 0x000fc4000001ff00 */
[----:B0-----:R-:W-:Y:S02]  /*1670*/  CS2R R10, SRZ ;  /* 0x00000000000a7805 */ /* 0x001fe4000001ff00 */
[----:B------:R-:W-:Y:S01]  /*1680*/  CS2R R12, SRZ ;  /* 0x00000000000c7805 */ /* 0x000fe2000001ff00 */
[----:B------:R4:W-:Y:S01]  /*1690*/  STL [R1+0x68], RZ ;  /* 0x000068ff01007387 */ /* 0x0009e20000100800 */
[----:B------:R-:W-:Y:S02]  /*16a0*/  CS2R R14, SRZ ;  /* 0x00000000000e7805 */ /* 0x000fe4000001ff00 */
[----:B------:R-:W-:Y:S02]  /*16b0*/  CS2R R16, SRZ ;  /* 0x0000000000107805 */ /* 0x000fe4000001ff00 */
[----:B-1----:R-:W-:Y:S01]  /*16c0*/  CS2R R18, SRZ ;  /* 0x0000000000127805 */ /* 0x002fe2000001ff00 */
[----:B------:R4:W-:Y:S01]  /*16d0*/  STL [R1+0x64], RZ ;  /* 0x000064ff01007387 */ /* 0x0009e20000100800 */
[----:B------:R-:W-:-:S02]  /*16e0*/  CS2R R20, SRZ ;  /* 0x0000000000147805 */ /* 0x000fc4000001ff00 */
[----:B------:R-:W-:Y:S02]  /*16f0*/  CS2R R22, SRZ ;  /* 0x0000000000167805 */ /* 0x000fe4000001ff00 */
[----:B------:R-:W-:Y:S01]  /*1700*/  CS2R R152, SRZ ;  /* 0x0000000000987805 */ /* 0x000fe2000001ff00 */
[----:B------:R4:W-:Y:S01]  /*1710*/  STL [R1+0x60], RZ ;  /* 0x000060ff01007387 */ /* 0x0009e20000100800 */
[----:B------:R-:W-:Y:S02]  /*1720*/  CS2R R154, SRZ ;  /* 0x00000000009a7805 */ /* 0x000fe4000001ff00 */
[----:B------:R-:W-:Y:S02]  /*1730*/  CS2R R156, SRZ ;  /* 0x00000000009c7805 */ /* 0x000fe4000001ff00 */
[----:B------:R-:W-:Y:S01]  /*1740*/  CS2R R158, SRZ ;  /* 0x00000000009e7805 */ /* 0x000fe2000001ff00 */
        /* <DEDUP_REMOVED lines=45> */
[----:B------:R-:W-:Y:S01]  /*1a20*/  IMAD.MOV.U32 R226, RZ, RZ, RZ ;  /* 0x000000ffffe27224 */ /* 0x000fe200078e00ff */
[----:B------:R-:W-:Y:S01]  /*1a30*/  CS2R R24, SRZ ;  /* 0x0000000000187805 */ /* 0x000fe2000001ff00 */
[----:B------:R-:W-:Y:S01]  /*1a40*/  IMAD.U32 R227, RZ, RZ, UR4 ;  /* 0x00000004ffe37e24 */ /* 0x000fe2000f8e00ff */
[----:B------:R4:W-:Y:S01]  /*1a50*/  STL [R1+0x2c], RZ ;  /* 0x00002cff01007387 */ /* 0x0009e20000100800 */
[----:B------:R-:W-:Y:S02]  /*1a60*/  CS2R R26, SRZ ;  /* 0x00000000001a7805 */ /* 0x000fe4000001ff00 */
[----:B------:R-:W-:-:S02]  /*1a70*/  CS2R R28, SRZ ;  /* 0x00000000001c7805 */ /* 0x000fc4000001ff00 */
[----:B------:R-:W-:Y:S01]  /*1a80*/  CS2R R30, SRZ ;  /* 0x00000000001e7805 */ /* 0x000fe2000001ff00 */
[----:B------:R4:W-:Y:S01]  /*1a90*/  STL [R1+0x28], RZ ;  /* 0x000028ff01007387 */ /* 0x0009e20000100800 */
[----:B------:R-:W-:Y:S02]  /*1aa0*/  CS2R R32, SRZ ;  /* 0x0000000000207805 */ /* 0x000fe4000001ff00 */
[----:B------:R-:W-:Y:S02]  /*1ab0*/  CS2R R34, SRZ ;  /* 0x0000000000227805 */ /* 0x000fe4000001ff00 */
[----:B------:R-:W-:Y:S01]  /*1ac0*/  CS2R R36, SRZ ;  /* 0x0000000000247805 */ /* 0x000fe2000001ff00 */
        /* <DEDUP_REMOVED lines=36> */
[----:B------:R4:W-:Y:S01]  /*1d10*/  STL [R1], RZ ;  /* 0x000000ff01007387 */ /* 0x0009e20000100800 */
[----:B------:R-:W-:Y:S02]  /*1d20*/  CS2R R92, SRZ ;  /* 0x00000000005c7805 */ /* 0x000fe4000001ff00 */
[----:B------:R-:W-:Y:S02]  /*1d30*/  CS2R R94, SRZ ;  /* 0x00000000005e7805 */ /* 0x000fe4000001ff00 */
[----:B------:R-:W-:Y:S02]  /*1d40*/  CS2R R96, SRZ ;  /* 0x0000000000607805 */ /* 0x000fe4000001ff00 */
[----:B------:R-:W-:Y:S02]  /*1d50*/  CS2R R98, SRZ ;  /* 0x0000000000627805 */ /* 0x000fe4000001ff00 */
[----:B------:R-:W-:-:S02]  /*1d60*/  CS2R R100, SRZ ;  /* 0x0000000000647805 */ /* 0x000fc4000001ff00 */
[----:B------:R-:W-:Y:S02]  /*1d70*/  CS2R R102, SRZ ;  /* 0x0000000000667805 */ /* 0x000fe4000001ff00 */
        /* <DEDUP_REMOVED lines=23> */
[----:B------:R-:W-:Y:S01]  /*1ef0*/  CS2R R150, SRZ ;  /* 0x0000000000967805 */ /* 0x000fe2000001ff00 */
[----:B----4-:R-:W-:Y:S06]  /*1f00*/  @!P1 BRA `(.L_x_16) ;  /* 0x0000001000609947 */ /* 0x010fec0003800000 */
[----:B------:R-:W-:-:S06]  /*1f10*/  UISETP.NE.AND UP0, UPT, UR27, 0x3, UPT ;  /* 0x000000031b00788c */ /* 0x000fcc000bf05270 */
[----:B------:R-:W-:-:S13]  /*1f20*/  PLOP3.LUT P1, PT, PT, PT, UP0, 0x80, 0x0 ;  /* 0x000000000000781c */ /* 0x000fda0003f2f008 */
[----:B------:R-:W-:Y:S05]  /*1f30*/  @!P1 BRA `(.L_x_17) ;  /* 0x0000000000049947 */ /* 0x000fea0003800000 */
[----:B------:R-:W-:Y:S01]  /*1f40*/  BPT.TRAP 0x1 ;  /* 0x000000040000795c */ /* 0x000fe20000300000 */
.L_x_17:
[----:B------:R-:W-:Y:S01]  /*1f50*/  ULEA UR6, UR5, UR12, 0x3 ;  /* 0x0000000c05067291 */ /* 0x000fe2000f8e183f */
[----:B------:R-:W-:-:S05]  /*1f60*/  IMAD.U32 R0, RZ, RZ, UR4 ;  /* 0x00000004ff007e24 */ /* 0x000fca000f8e00ff */
[----:B------:R-:W-:-:S04]  /*1f70*/  SHF.L.U32 R0, R0, 0x1f, RZ ;  /* 0x0000001f00007819 */ /* 0x000fc800000006ff */
[----:B------:R0:W1:Y:S01]  /*1f80*/  SYNCS.PHASECHK.TRANS64.TRYWAIT P0, [UR6], R0 ;  /* 0x00000000ff0075a7 */ /* 0x0000620008000146 */
[----:B------:R-:W-:Y:S05]  /*1f90*/  @!P1 BRA `(.L_x_18) ;  /* 0x0000000000049947 */ /* 0x000fea0003800000 */
[----:B------:R-:W-:Y:S01]  /*1fa0*/  BPT.TRAP 0x1 ;  /* 0x000000040000795c */ /* 0x000fe20000300000 */
.L_x_18:
[----:B-1----:R-:W-:Y:S05]  /*1fb0*/  @P0 BRA `(.L_x_19) ;  /* 0x0000000000080947 */ /* 0x002fea0003800000 */
[----:B------:R-:W1:Y:S02]  /*1fc0*/  SYNCS.PHASECHK.TRANS64.TRYWAIT P0, [UR6], R0 ;  /* 0x00000000ff0075a7 */ /* 0x000e640008000146 */
[----:B-1----:R-:W-:Y:S05]  /*1fd0*/  @!P0 BRA `(.L_x_20) ;  /* 0x000000dc00ac8947 */ /* 0x002fea0003800000 */
.L_x_19:
[----:B------:R2:W-:Y:S01]  /*1fe0*/  STL [R1+0x74], RZ ;  /* 0x000074ff01007387 */ /* 0x0005e20000100800 */
[----:B------:R-:W-:Y:S01]  /*1ff0*/  UIADD3 UR7, UR12, 0x2980, URZ ;  /* 0x000029800c077890 */ /* 0x000fe2000fffe03f */
[----:B------:R-:W-:Y:S01]  /*2000*/  WARPGROUP.ARRIVE ;  /* 0x00000000000079c5 */ /* 0x000fe20000000000 */
[----:B------:R-:W-:Y:S01]  /*2010*/  UIADD3 UR6, UR12, 0x180, URZ ;  /* 0x000001800c067890 */ /* 0x000fe2000fffe03f */
[----:B------:R2:W-:Y:S01]  /*2020*/  STL [R1+0x70], RZ ;  /* 0x000070ff01007387 */ /* 0x0005e20000100800 */
[----:B------:R-:W-:Y:S01]  /*2030*/  USHF.R.U32.HI UR7, URZ, 0x4, UR7 ;  /* 0x000000043f077899 */ /* 0x000fe20008011607 */
[----:B01----:R-:W-:Y:S01]  /*2040*/  IMAD.MOV.U32 R0, RZ, RZ, RZ ;  /* 0x000000ffff007224 */ /* 0x003fe200078e00ff */
[----:B------:R-:W-:Y:S01]  /*2050*/  USHF.R.U32.HI UR6, URZ, 0x4, UR6 ;  /* 0x000000043f067899 */ /* 0x000fe20008011606 */
[----:B------:R2:W-:Y:S01]  /*2060*/  STL [R1+0x6c], RZ ;  /* 0x00006cff01007387 */ /* 0x0005e20000100800 */
[----:B------:R-:W-:Y:S01]  /*2070*/  ULOP3.LUT UR7, UR7, 0x3fff, URZ, 0xc0, !UPT ;  /* 0x00003fff07077892 */ /* 0x000fe2000f8ec03f */
[----:B------:R-:W-:Y:S01]  /*2080*/  CS2R R2, SRZ ;  /* 0x0000000000027805 */ /* 0x000fe2000001ff00 */
[----:B------:R-:W-:Y:S01]  /*2090*/  ULOP3.LUT UR6, UR6, 0x3fff, URZ, 0xc0, !UPT ;  /* 0x00003fff06067892 */ /* 0x000fe2000f8ec03f */
[----:B------:R2:W-:Y:S01]  /*20a0*/  STL [R1+0x68], RZ ;  /* 0x000068ff01007387 */ /* 0x0005e20000100800 */
[----:B------:R-:W-:Y:S01]  /*20b0*/  ULOP3.LUT UR7, UR7, 0x10000, URZ, 0xfc, !UPT ;  /* 0x0001000007077892 */ /* 0x000fe2000f8efc3f */
[----:B------:R-:W-:Y:S01]  /*20c0*/  CS2R R4, SRZ ;  /* 0x0000000000047805 */ /* 0x000fe2000001ff00 */
[----:B------:R-:W-:Y:S01]  /*20d0*/  ULOP3.LUT UR6, UR6, 0x10000, URZ, 0xfc, !UPT ;  /* 0x0001000006067892 */ /* 0x000fe2000f8efc3f */
[----:B------:R2:W-:Y:S01]  /*20e0*/  STL [R1+0x64], RZ ;  /* 0x000064ff01007387 */ /* 0x0005e20000100800 */
[----:B------:R-:W-:Y:S01]  /*20f0*/  ULEA UR10, UR5, UR7, 0x9 ;  /* 0x00000007050a7291 */ /* 0x000fe2000f8e483f */
[----:B------:R-:W-:Y:S01]  /*2100*/  CS2R R6, SRZ ;  /* 0x0000000000067805 */ /* 0x000fe2000001ff00 */
[----:B------:R-:W-:Y:S01]  /*2110*/  ULEA UR8, UR5, UR6, 0x7 ;  /* 0x0000000605087291 */ /* 0x000fe2000f8e383f */
[----:B------:R2:W-:Y:S01]  /*2120*/  STL [R1+0x60], RZ ;  /* 0x000060ff01007387 */ /* 0x0005e20000100800 */
[----:B------:R-:W-:Y:S01]  /*2130*/  ULDC UR7, c[0x0][0x50c] ;  /* 0x0001430000077ab9 */ /* 0x000fe20000000800 */
[----:B------:R-:W-:Y:S01]  /*2140*/  UMOV UR9, 0xc0000010 ;  /* 0xc000001000097882 */ /* 0x000fe20000000000 */
[----:B------:R-:W-:Y:S01]  /*2150*/  UISETP.NE.AND UP0, UPT, UR7, 0x1, UPT ;  /* 0x000000010700788c */ /* 0x000fe2000bf05270 */
[----:B------:R2:W-:Y:S01]  /*2160*/  STL [R1+0x5c], RZ ;  /* 0x00005cff01007387 */ /* 0x0005e20000100800 */
[----:B------:R-:W-:Y:S01]  /*2170*/  UMOV UR11, 0xc0000010 ;  /* 0xc0000010000b7882 */ /* 0x000fe20000000000 */
[----:B------:R-:W-:Y:S01]  /*2180*/  UMOV UR6, 0x1 ;  /* 0x0000000100067882 */ /* 0x000fe20000000000 */
[----:B------:R-:W-:Y:S01]  /*2190*/  USEL UR7, URZ, 0x1, UP0 ;  /* 0x000000013f077887 */ /* 0x000fe20008000000 */
[----:B------:R2:W-:Y:S01]  /*21a0*/  STL [R1+0x58], RZ ;  /* 0x000058ff01007387 */ /* 0x0005e20000100800 */
[----:B------:R-:W-:Y:S01]  /*21b0*/  QGMMA.64x256x32.F32.E4M3.E4M3 R24, gdesc[UR8], RZ, !UPT, gsb0 ;  /* 0x03e00000081879f3 */ /* 0x000fe2000c0008ff */
[----:B------:R-:W-:-:S02]  /*21c0*/  CS2R R8, SRZ ;  /* 0x0000000000087805 */ /* 0x000fc4000001ff00 */
[----:B------:R-:W-:Y:S01]  /*21d0*/  CS2R R10, SRZ ;  /* 0x00000000000a7805 */ /* 0x000fe2000001ff00 */
[----:B------:R2:W-:Y:S01]  /*21e0*/  STL [R1+0x54], RZ ;  /* 0x000054ff01007387 */ /* 0x0005e20000100800 */
[----:B------:R-:W-:Y:S02]  /*21f0*/  ISETP.NE.AND P0, PT, RZ, UR7, PT ;  /* 0x00000007ff007c0c */ /* 0x000fe4000bf05270 */
        /* <DEDUP_REMOVED lines=56> */
[----:B------:R-:W-:Y:S01]  /*2580*/  CS2R R224, SRZ ;  /* 0x0000000000e07805 */ /* 0x000fe2000001ff00 */
[----:B------:R-:W-:Y:S01]  /*2590*/  IMAD.MOV.U32 R226, RZ, RZ, RZ ;  /* 0x000000ffffe27224 */ /* 0x000fe200078e00ff */
[----:B------:R2:W-:Y:S04]  /*25a0*/  STL [R1+0x18], RZ ;  /* 0x000018ff01007387 */ /* 0x0005e80000100800 */
[----:B------:R2:W-:Y:S04]  /*25b0*/  STL [R1+0x14], RZ ;  /* 0x000014ff01007387 */ /* 0x0005e80000100800 */
[----:B------:R2:W-:Y:S04]  /*25c0*/  STL [R1+0x10], RZ ;  /* 0x000010ff01007387 */ /* 0x0005e80000100800 */
[----:B------:R2:W-:Y:S04]  /*25d0*/  STL [R1+0xc], RZ ;  /* 0x00000cff01007387 */ /* 0x0005e80000100800 */
[----:B------:R2:W-:Y:S04]  /*25e0*/  STL [R1+0x8], RZ ;  /* 0x000008ff01007387 */ /* 0x0005e80000100800 */
[----:B------:R2:W-:Y:S04]  /*25f0*/  STL [R1+0x4], RZ ;  /* 0x000004ff01007387 */ /* 0x0005e80000100800 */
[----:B------:R2:W-:Y:S01]  /*2600*/  STL [R1], RZ ;  /* 0x000000ff01007387 */ /* 0x0005e20000100800 */
[----:B------:R-:W-:Y:S05]  /*2610*/  @!P0 BRA `(.L_x_21) ;  /* 0x0000000800808947 */ /* 0x000fea0003800000 */
[----:B------:R-:W-:Y:S02]  /*2620*/  WARPGROUP.DEPBAR.LE gsb0, 0x0 ;  /* 0x00008000000079c5 */ /* 0x000fe40000010000 */
[----:B------:R-:W-:-:S01]  /*2630*/  FADD R227, RZ, R122 ;  /* 0x0000007affe37221 */ /* 0x000fc20000000000 */
[----:B------:R-:W-:Y:S01]  /*2640*/  FADD R226, RZ, R24 ;  /* 0x00000018ffe27221 */ /* 0x000fe20000000000 */
[----:B------:R-:W-:-:S01]  /*2650*/  FADD R225, RZ, R25 ;  /* 0x00000019ffe17221 */ /* 0x000fc20000000000 */
[----:B------:R-:W-:Y:S01]  /*2660*/  FADD R224, RZ, R26 ;  /* 0x0000001affe07221 */ /* 0x000fe20000000000 */
[----:B------:R-:W-:-:S01]  /*2670*/  FADD R223, RZ, R27 ;  /* 0x0000001bffdf7221 */ /* 0x000fc20000000000 */
[----:B------:R0:W-:Y:S01]  /*2680*/  STL [R1], R227 ;  /* 0x000000e301007387 */ /* 0x0001e20000100800 */
[----:B------:R-:W-:-:S01]  /*2690*/  FADD R222, RZ, R28 ;  /* 0x0000001cffde7221 */ /* 0x000fc20000000000 */
[----:B------:R-:W-:Y:S01]  /*26a0*/  FADD R221, RZ, R29 ;  /* 0x0000001dffdd7221 */ /* 0x000fe20000000000 */
[----:B------:R-:W-:-:S01]  /*26b0*/  FADD R220, RZ, R30 ;  /* 0x0000001effdc7221 */ /* 0x000fc20000000000 */
[----:B------:R-:W-:Y:S01]  /*26c0*/  FADD R219, RZ, R31 ;  /* 0x0000001fffdb7221 */ /* 0x000fe20000000000 */
[----:B------:R-:W-:-:S01]  /*26d0*/  FADD R218, RZ, R32 ;  /* 0x00000020ffda7221 */ /* 0x000fc20000000000 */
[----:B------:R-:W-:Y:S01]  /*26e0*/  FADD R217, RZ, R33 ;  /* 0x00000021ffd97221 */ /* 0x000fe20000000000 */
[----:B------:R-:W-:-:S01]  /*26f0*/  FADD R216, RZ, R34 ;  /* 0x00000022ffd87221 */ /* 0x000fc20000000000 */
[----:B------:R-:W-:Y:S01]  /*2700*/  FADD R215, RZ, R35 ;  /* 0x00000023ffd77221 */ /* 0x000fe20000000000 */
[----:B------:R-:W-:-:S01]  /*2710*/  FADD R214, RZ, R36 ;  /* 0x00000024ffd67221 */ /* 0x000fc20000000000 */
[----:B0-----:R-:W-:Y:S01]  /*2720*/  FADD R227, RZ, R123 ;  /* 0x0000007bffe37221 */ /* 0x001fe20000000000 */
[----:B------:R-:W-:-:S01]  /*2730*/  FADD R213, RZ, R37 ;  /* 0x00000025ffd57221 */ /* 0x000fc20000000000 */
[----:B------:R-:W-:Y:S01]  /*2740*/  FADD R212, RZ, R38 ;  /* 0x00000026ffd47221 */ /* 0x000fe20000000000 */
[----:B------:R-:W-:-:S01]  /*2750*/  FADD R211, RZ, R39 ;  /* 0x00000027ffd37221 */ /* 0x000fc20000000000 */
[----:B------:R-:W-:Y:S01]  /*2760*/  FADD R210, RZ, R40 ;  /* 0x00000028ffd27221 */ /* 0x000fe20000000000 */
[----:B------:R0:W-:Y:S01]  /*2770*/  STL [R1+0x4], R227 ;  /* 0x000004e301007387 */ /* 0x0001e20000100800 */
        /* <DEDUP_REMOVED lines=93> */
[----:B------:R-:W-:Y:S01]  /*2d50*/  UMOV UR6, URZ ;  /* 0x0000003f00067c82 */ /* 0x000fe20008000000 */
[----:B0-----:R-:W-:-:S05]  /*2d60*/  FADD R227, RZ, R130 ;  /* 0x00000082ffe37221 */ /* 0x001fca0000000000 */
[----:B------:R0:W-:Y:S02]  /*2d70*/  STL [R1+0x20], R227 ;  /* 0x000020e301007387 */ /* 0x0001e40000100800 */
        /* <DEDUP_REMOVED lines=42> */
.L_x_21:
[----:B------:R-:W-:-:S04]  /*3020*/  UIADD3 UR19, UR5, 0x1, URZ ;  /* 0x0000000105137890 */ /* 0x000fc8000fffe03f */
[----:B------:R-:W-:-:S04]  /*3030*/  UISETP.NE.AND UP0, UPT, UR19, 0x5, UPT ;  /* 0x000000051300788c */ /* 0x000fc8000bf05270 */
[----:B------:R-:W-:Y:S02]  /*3040*/  USEL UR8, URZ, 0x1, UP0 ;  /* 0x000000013f087887 */ /* 0x000fe40008000000 */
[----:B------:R-:W-:Y:S02]  /*3050*/  USEL UR19, UR19, URZ, UP0 ;  /* 0x0000003f13137287 */ /* 0x000fe40008000000 */
[----:B------:R-:W-:-:S06]  /*3060*/  ULOP3.LUT UR8, UR4, UR8, URZ, 0x3c, !UPT ;  /* 0x0000000804087292 */ /* 0x000fcc000f8e3c3f */
[----:B0-----:R-:W-:Y:S01]  /*3070*/  IMAD.U32 R227, RZ, RZ, UR8 ;  /* 0x00000008ffe37e24 */ /* 0x001fe2000f8e00ff */
[----:B------:R-:W-:-:S06]  /*3080*/  UMOV UR8, 0x1 ;  /* 0x0000000100087882 */ /* 0x000fcc0000000000 */
.L_x_16:
[----:B------:R-:W-:-:S06]  /*3090*/  UISETP.GE.AND UP0, UPT, UR16, 0x1, UPT ;  /* 0x000000011000788c */ /* 0x000fcc000bf06270 */
[----:B------:R-:W-:-:S13]  /*30a0*/  PLOP3.LUT P0, PT, PT, PT, UP0, 0x80, 0x0 ;  /* 0x000000000000781c */ /* 0x000fda0003f0f008 */
[----:B------:R-:W-:Y:S05]  /*30b0*/  @!P0 BRA `(.L_x_22) ;  /* 0x0000001000708947 */ /* 0x000fea0003800000 */
[----:B------:R-:W-:Y:S01]  /*30c0*/  IMAD.U32 R228, RZ, RZ, UR16 ;  /* 0x00000010ffe47e24 */ /* 0x000fe2000f8e00ff */
[----:B------:R-:W-:Y:S01]  /*30d0*/  UMOV UR24, UR5 ;  /* 0x0000000500187c82 */ /* 0x000fe20008000000 */
[----:B------:R-:W-:-:S05]  /*30e0*/  ULDC UR32, c[0x0][0x50c] ;  /* 0x0001430000207ab9 */ /* 0x000fca0000000800 */
.L_x_30:
[----:B------:R-:W-:-:S06]  /*30f0*/  UISETP.NE.AND UP0, UPT, UR27, 0x3, UPT ;  /* 0x000000031b00788c */ /* 0x000fcc000bf05270 */
[----:B------:R-:W-:-:S13]  /*3100*/  PLOP3.LUT P1, PT, PT, PT, UP0, 0x80, 0x0 ;  /* 0x000000000000781c */ /* 0x000fda0003f2f008 */
[----:B01----:R-:W-:Y:S05]  /*3110*/  @!P1 BRA `(.L_x_23) ;  /* 0x0000000000049947 */ /* 0x003fea0003800000 */
[----:B------:R-:W-:Y:S01]  /*3120*/  BPT.TRAP 0x1 ;  /* 0x000000040000795c */ /* 0x000fe20000300000 */
.L_x_23:
[----:B------:R-:W-:Y:S01]  /*3130*/  ULEA UR9, UR19, UR12, 0x3 ;  /* 0x0000000c13097291 */ /* 0x000fe2000f8e183f */
[----:B------:R-:W-:-:S08]  /*3140*/  SHF.L.U32 R229, R227, 0x1f, RZ ;  /* 0x0000001fe3e57819 */ /* 0x000fd000000006ff */
[----:B------:R0:W1:Y:S01]  /*3150*/  SYNCS.PHASECHK.TRANS64.TRYWAIT P0, [UR9], R229 ;  /* 0x000000e5ff0075a7 */ /* 0x0000620008000149 */
[----:B------:R-:W-:Y:S05]  /*3160*/  @!P1 BRA `(.L_x_24) ;  /* 0x0000000000049947 */ /* 0x000fea0003800000 */
[----:B------:R-:W-:Y:S01]  /*3170*/  BPT.TRAP 0x1 ;  /* 0x000000040000795c */ /* 0x000fe20000300000 */
.L_x_24:
[----:B-1----:R-:W-:Y:S05]  /*3180*/  @P0 BRA `(.L_x_25) ;  /* 0x0000000000080947 */ /* 0x002fea0003800000 */
[----:B------:R-:W1:Y:S02]  /*3190*/  SYNCS.PHASECHK.TRANS64.TRYWAIT P0, [UR9], R229 ;  /* 0x000000e5ff0075a7 */ /* 0x000e640008000149 */
[----:B-1----:R-:W-:Y:S05]  /*31a0*/  @!P0 BRA `(.L_x_26) ;  /* 0x000000cc00508947 */ /* 0x002fea0003800000 */
.L_x_25:
[----:B------:R-:W-:Y:S01]  /*31b0*/  UIADD3 UR9, UR12, 0x180, URZ ;  /* 0x000001800c097890 */ /* 0x000fe2000fffe03f */
[----:B------:R-:W-:Y:S01]  /*31c0*/  WARPGROUP.ARRIVE ;  /* 0x00000000000079c5 */ /* 0x000fe20000000000 */
[----:B------:R-:W-:Y:S02]  /*31d0*/  UIADD3 UR10, UR12, 0x2980, URZ ;  /* 0x000029800c0a7890 */ /* 0x000fe4000fffe03f */
[----:B------:R-:W-:Y:S02]  /*31e0*/  UISETP.NE.AND UP0, UPT, UR7, URZ, UPT ;  /* 0x0000003f0700728c */ /* 0x000fe4000bf05270 */
[----:B------:R-:W-:Y:S02]  /*31f0*/  USHF.R.U32.HI UR9, URZ, 0x4, UR9 ;  /* 0x000000043f097899 */ /* 0x000fe40008011609 */
[----:B------:R-:W-:Y:S02]  /*3200*/  USHF.R.U32.HI UR10, URZ, 0x4, UR10 ;  /* 0x000000043f0a7899 */ /* 0x000fe4000801160a */
[----:B------:R-:W-:-:S02]  /*3210*/  USEL UR8, UR8, URZ, !UP0 ;  /* 0x0000003f08087287 */ /* 0x000fc4000c000000 */
[----:B------:R-:W-:Y:S02]  /*3220*/  ULOP3.LUT UR9, UR9, 0x3fff, URZ, 0xc0, !UPT ;  /* 0x00003fff09097892 */ /* 0x000fe4000f8ec03f */
[----:B------:R-:W-:Y:S02]  /*3230*/  ULOP3.LUT UR10, UR10, 0x3fff, URZ, 0xc0, !UPT ;  /* 0x00003fff0a0a7892 */ /* 0x000fe4000f8ec03f */
[----:B------:R-:W-:Y:S02]  /*3240*/  UISETP.NE.U32.AND UP0, UPT, UR8, URZ, UPT ;  /* 0x0000003f0800728c */ /* 0x000fe4000bf05070 */
[----:B------:R-:W-:Y:S02]  /*3250*/  ULOP3.LUT UR8, UR9, 0x10000, URZ, 0xfc, !UPT ;  /* 0x0001000009087892 */ /* 0x000fe4000f8efc3f */
[----:B------:R-:W-:Y:S02]  /*3260*/  ULOP3.LUT UR10, UR10, 0x10000, URZ, 0xfc, !UPT ;  /* 0x000100000a0a7892 */ /* 0x000fe4000f8efc3f */
[----:B------:R-:W-:-:S02]  /*3270*/  ULEA UR8, UR19, UR8, 0x7 ;  /* 0x0000000813087291 */ /* 0x000fc4000f8e383f */
[----:B------:R-:W-:Y:S01]  /*3280*/  ULEA UR10, UR19, UR10, 0x9 ;  /* 0x0000000a130a7291 */ /* 0x000fe2000f8e483f */
[----:B------:R-:W-:Y:S01]  /*3290*/  UMOV UR9, 0xc0000010 ;  /* 0xc000001000097882 */ /* 0x000fe20000000000 */
[----:B------:R-:W-:Y:S01]  /*32a0*/  UMOV UR11, 0xc0000010 ;  /* 0xc0000010000b7882 */ /* 0x000fe20000000000 */
[----:B------:R-:W-:-:S06]  /*32b0*/  UIADD3 UR6, UR6, 0x1, URZ ;  /* 0x0000000106067890 */ /* 0x000fcc000fffe03f */
[----:B------:R-:W-:Y:S01]  /*32c0*/  QGMMA.64x256x32.F32.E4M3.E4M3 R24, gdesc[UR8], R24, UP0, gsb0 ;  /* 0x03e00000081879f3 */ /* 0x000fe2000b800818 */
[----:B------:R-:W-:-:S04]  /*32d0*/  UISETP.NE.AND UP0, UPT, UR6, UR32, UPT ;  /* 0x000000200600728c */ /* 0x000fc8000bf05270 */
[----:B------:R-:W-:-:S06]  /*32e0*/  USEL UR7, URZ, 0x1, UP0 ;  /* 0x000000013f077887 */ /* 0x000fcc0008000000 */
[----:B------:R-:W-:Y:S01]  /*32f0*/  ISETP.NE.AND P0, PT, RZ, UR7, PT ;  /* 0x00000007ff007c0c */ /* 0x000fe2000bf05270 */
[----:B------:R-:W-:-:S12]  /*3300*/  WARPGROUP.DEPBAR.LE gsb0, 0x1 ;  /* 0x00008000000079c5 */ /* 0x000fd80000010100 */
[----:B------:R-:W-:Y:S05]  /*3310*/  @!P0 BRA `(.L_x_27) ;  /* 0x0000000c00808947 */ /* 0x000fea0003800000 */
[----:B------:R-:W-:Y:S02]  /*3320*/  WARPGROUP.DEPBAR.LE gsb0, 0x0 ;  /* 0x00008000000079c5 */ /* 0x000fe40000010000 */
[----:B------:R-:W-:-:S01]  /*3330*/  FADD R226, R24, R226 ;  /* 0x000000e218e27221 */ /* 0x000fc20000000000 */
[----:B------:R-:W-:Y:S01]  /*3340*/  FADD R225, R25, R225 ;  /* 0x000000e119e17221 */ /* 0x000fe20000000000 */
[----:B------:R1:W-:Y:S01]  /*3350*/  STL [R1+0x9c], R227 ;  /* 0x00009ce301007387 */ /* 0x0003e20000100800 */
[----:B------:R-:W-:-:S01]  /*3360*/  FADD R224, R26, R224 ;  /* 0x000000e01ae07221 */ /* 0x000fc20000000000 */
[----:B------:R-:W-:Y:S01]  /*3370*/  FADD R223, R27, R223 ;  /* 0x000000df1bdf7221 */ /* 0x000fe20000000000 */
[----:B------:R-:W-:-:S01]  /*3380*/  FADD R222, R28, R222 ;  /* 0x000000de1cde7221 */ /* 0x000fc20000000000 */
[----:B------:R-:W-:Y:S01]  /*3390*/  FADD R221, R29, R221 ;  /* 0x000000dd1ddd7221 */ /* 0x000fe20000000000 */
[----:B-1----:R-:W3:Y:S04]  /*33a0*/  LDL.LU R227, [R1+0x30] ;  /* 0x0000300001e37983 */ /* 0x002ee80000300800 */
[----:B------:R1:W-:Y:S01]  /*33b0*/  STL [R1+0xa0], R226 ;  /* 0x0000a0e201007387 */ /* 0x0003e20000100800 */
[----:B------:R-:W-:-:S01]  /*33c0*/  FADD R220, R30, R220 ;  /* 0x000000dc1edc7221 */ /* 0x000fc20000000000 */
[----:B------:R-:W-:-:S02]  /*33d0*/  FADD R219, R31, R219 ;  /* 0x000000db1fdb7221 */ /* 0x000fc40000000000 */
[----:B-1----:R-:W4:Y:S04]  /*33e0*/  LDL.LU R226, [R1+0x2c] ;  /* 0x00002c0001e27983 */ /* 0x002f280000300800 */
[----:B------:R1:W-:Y:S01]  /*33f0*/  STL [R1+0xa4], R225 ;  /* 0x0000a4e101007387 */ /* 0x0003e20000100800 */
[----:B------:R-:W-:-:S03]  /*3400*/  FADD R218, R32, R218 ;  /* 0x000000da20da7221 */ /* 0x000fc60000000000 */
[----:B-1----:R-:W2:Y:S04]  /*3410*/  LDL.LU R225, [R1+0x28] ;  /* 0x0000280001e17983 */ /* 0x002ea80000300800 */
        /* <DEDUP_REMOVED lines=9> */
[----:B------:R1:W-:Y:S04]  /*34b0*/  STL [R1+0xb4], R221 ;  /* 0x0000b4dd01007387 */ /* 0x0003e80000100800 */
        /* <DEDUP_REMOVED lines=12> */
[----:B-1----:R-:W2:Y:S01]  /*3580*/  LDL.LU R215, [R1] ;  /* 0x0000000001d77983 */ /* 0x002ea20000300800 */
[----:B------:R-:W-:-:S01]  /*3590*/  FADD R214, R36, R214 ;  /* 0x000000d624d67221 */ /* 0x000fc20000000000 */
[----:B------:R-:W-:Y:S01]  /*35a0*/  FADD R213, R37, R213 ;  /* 0x000000d525d57221 */ /* 0x000fe20000000000 */
[----:B------:R-:W-:-:S01]  /*35b0*/  FADD R212, R38, R212 ;  /* 0x000000d426d47221 */ /* 0x000fc20000000000 */
[----:B------:R-:W-:Y:S01]  /*35c0*/  FADD R211, R39, R211 ;  /* 0x000000d327d37221 */ /* 0x000fe20000000000 */
[----:B------:R-:W-:-:S01]  /*35d0*/  FADD R210, R40, R210 ;  /* 0x000000d228d27221 */ /* 0x000fc20000000000 */
[----:B------:R-:W-:Y:S01]  /*35e0*/  STL [R1+0xd0], R214 ;  /* 0x0000d0d601007387 */ /* 0x000fe20000100800 */
        /* <DEDUP_REMOVED lines=11> */
[----:B------:R1:W-:Y:S01]  /*36a0*/  STL [R1+0xdc], R211 ;  /* 0x0000dcd301007387 */ /* 0x0003e20000100800 */
[----:B------:R-:W-:-:S01]  /*36b0*/  FADD R200, R50, R200 ;  /* 0x000000c832c87221 */ /* 0x000fc20000000000 */
[----:B------:R-:W-:Y:S01]  /*36c0*/  FADD R199, R51, R199 ;  /* 0x000000c733c77221 */ /* 0x000fe20000000000 */
        /* <DEDUP_REMOVED lines=69> */
[----:B-----5:R-:W-:Y:S01]  /*3b20*/  FADD R0, R121, R0 ;  /* 0x0000000079007221 */ /* 0x020fe20000000000 */
[----:B---3--:R-:W-:-:S01]  /*3b30*/  FADD R227, R134, R227 ;  /* 0x000000e386e37221 */ /* 0x008fc20000000000 */
[----:B----4-:R-:W-:Y:S01]  /*3b40*/  FADD R226, R133, R226 ;  /* 0x000000e285e27221 */ /* 0x010fe20000000000 */
[----:B--2---:R-:W-:-:S01]  /*3b50*/  FADD R225, R132, R225 ;  /* 0x000000e184e17221 */ /* 0x004fc20000000000 */
        /* <DEDUP_REMOVED lines=9> */
[----:B------:R-:W-:-:S05]  /*3bf0*/  FADD R215, R122, R215 ;  /* 0x000000d77ad77221 */ /* 0x000fca0000000000 */
[----:B------:R2:W-:Y:S04]  /*3c00*/  STL [R1], R215 ;  /* 0x000000d701007387 */ /* 0x0005e80000100800 */
[----:B------:R3:W-:Y:S04]  /*3c10*/  STL [R1+0x4], R216 ;  /* 0x000004d801007387 */ /* 0x0007e80000100800 */
        /* <DEDUP_REMOVED lines=8> */
[----:B-1----:R-:W4:Y:S04]  /*3ca0*/  LDL.LU R211, [R1+0x34] ;  /* 0x0000340001d37983 */ /* 0x002f280000300800 */
[----:B------:R1:W-:Y:S04]  /*3cb0*/  STL [R1+0x28], R225 ;  /* 0x000028e101007387 */ /* 0x0003e80000100800 */
[----:B------:R-:W4:Y:S04]  /*3cc0*/  LDL.LU R212, [R1+0x38] ;  /* 0x0000380001d47983 */ /* 0x000f280000300800 */
[----:B------:R1:W-:Y:S04]  /*3cd0*/  STL [R1+0x2c], R226 ;  /* 0x00002ce201007387 */ /* 0x0003e80000100800 */
[----:B------:R-:W4:Y:S04]  /*3ce0*/  LDL.LU R213, [R1+0x3c] ;  /* 0x00003c0001d57983 */ /* 0x000f280000300800 */
[----:B------:R1:W-:Y:S04]  /*3cf0*/  STL [R1+0x30], R227 ;  /* 0x000030e301007387 */ /* 0x0003e80000100800 */
[----:B------:R-:W4:Y:S04]  /*3d00*/  LDL.LU R214, [R1+0x40] ;  /* 0x0000400001d67983 */ /* 0x000f280000300800 */
[----:B--2---:R-:W2:Y:S04]  /*3d10*/  LDL.LU R215, [R1+0x44] ;  /* 0x0000440001d77983 */ /* 0x004ea80000300800 */
[----:B---3--:R-:W3:Y:S04]  /*3d20*/  LDL.LU R216, [R1+0x48] ;  /* 0x0000480001d87983 */ /* 0x008ee80000300800 */
[----:B----4-:R-:W4:Y:S04]  /*3d30*/  LDL.LU R217, [R1+0x4c] ;  /* 0x00004c0001d97983 */ /* 0x010f280000300800 */
[----:B0-----:R-:W4:Y:S04]  /*3d40*/  LDL.LU R218, [R1+0x50] ;  /* 0x0000500001da7983 */ /* 0x001f280000300800 */
[----:B------:R-:W4:Y:S04]  /*3d50*/  LDL.LU R219, [R1+0x54] ;  /* 0x0000540001db7983 */ /* 0x000f280000300800 */
[----:B------:R-:W4:Y:S04]  /*3d60*/  LDL.LU R220, [R1+0x58] ;  /* 0x0000580001dc7983 */ /* 0x000f280000300800 */
[----:B------:R-:W4:Y:S04]  /*3d70*/  LDL.LU R221, [R1+0x5c] ;  /* 0x00005c0001dd7983 */ /* 0x000f280000300800 */
[----:B------:R-:W4:Y:S04]  /*3d80*/  LDL.LU R222, [R1+0x60] ;  /* 0x0000600001de7983 */ /* 0x000f280000300800 */
[----:B------:R-:W4:Y:S04]  /*3d90*/  LDL.LU R223, [R1+0x64] ;  /* 0x0000640001df7983 */ /* 0x000f280000300800 */
[----:B------:R-:W4:Y:S04]  /*3da0*/  LDL.LU R224, [R1+0x68] ;  /* 0x0000680001e07983 */ /* 0x000f280000300800 */
[----:B-1----:R-:W4:Y:S04]  /*3db0*/  LDL.LU R225, [R1+0x6c] ;  /* 0x00006c0001e17983 */ /* 0x002f280000300800 */
[----:B------:R-:W4:Y:S04]  /*3dc0*/  LDL.LU R226, [R1+0x70] ;  /* 0x0000700001e27983 */ /* 0x000f280000300800 */
[----:B------:R-:W4:Y:S01]  /*3dd0*/  LDL.LU R227, [R1+0x74] ;  /* 0x0000740001e37983 */ /* 0x000f220000300800 */
[----:B------:R-:W-:-:S05]  /*3de0*/  FADD R211, R135, R211 ;  /* 0x000000d387d37221 */ /* 0x000fca0000000000 */
[----:B------:R0:W-:Y:S01]  /*3df0*/  STL [R1+0x34], R211 ;  /* 0x000034d301007387 */ /* 0x0001e20000100800 */
[----:B------:R-:W-:-:S03]  /*3e00*/  FADD R212, R136, R212 ;  /* 0x000000d488d47221 */ /* 0x000fc60000000000 */
[----:B0-----:R1:W5:Y:S01]  /*3e10*/  LDL.LU R211, [R1+0xdc] ;  /* 0x0000dc0001d37983 */ /* 0x0013620000300800 */
[----:B------:R-:W-:-:S03]  /*3e20*/  FADD R213, R137, R213 ;  /* 0x000000d589d57221 */ /* 0x000fc60000000000 */
[----:B------:R0:W-:Y:S01]  /*3e30*/  STL [R1+0x38], R212 ;  /* 0x000038d401007387 */ /* 0x0001e20000100800 */
[----:B------:R-:W-:-:S01]  /*3e40*/  FADD R214, R138, R214 ;  /* 0x000000d68ad67221 */ /* 0x000fc20000000000 */
[----:B--2---:R-:W-:Y:S02]  /*3e50*/  FADD R215, R139, R215 ;  /* 0x000000d78bd77221 */ /* 0x004fe40000000000 */
[----:B0-----:R1:W5:Y:S01]  /*3e60*/  LDL.LU R212, [R1+0xd8] ;  /* 0x0000d80001d47983 */ /* 0x0013620000300800 */
[----:B---3--:R-:W-:-:S03]  /*3e70*/  FADD R216, R140, R216 ;  /* 0x000000d88cd87221 */ /* 0x008fc60000000000 */
[----:B------:R0:W-:Y:S01]  /*3e80*/  STL [R1+0x3c], R213 ;  /* 0x00003cd501007387 */ /* 0x0001e20000100800 */
[----:B----4-:R-:W-:-:S03]  /*3e90*/  FADD R217, R141, R217 ;  /* 0x000000d98dd97221 */ /* 0x010fc60000000000 */
[----:B0-----:R1:W5:Y:S01]  /*3ea0*/  LDL.LU R213, [R1+0xd4] ;  /* 0x0000d40001d57983 */ /* 0x0013620000300800 */
[----:B------:R-:W-:-:S03]  /*3eb0*/  FADD R218, R142, R218 ;  /* 0x000000da8eda7221 */ /* 0x000fc60000000000 */
[----:B------:R0:W-:Y:S01]  /*3ec0*/  STL [R1+0x40], R214 ;  /* 0x000040d601007387 */ /* 0x0001e20000100800 */
[----:B------:R-:W-:-:S01]  /*3ed0*/  FADD R219, R143, R219 ;  /* 0x000000db8fdb7221 */ /* 0x000fc20000000000 */
[----:B------:R-:W-:Y:S02]  /*3ee0*/  FADD R220, R144, R220 ;  /* 0x000000dc90dc7221 */ /* 0x000fe40000000000 */
[----:B0-----:R1:W5:Y:S04]  /*3ef0*/  LDL.LU R214, [R1+0xd0] ;  /* 0x0000d00001d67983 */ /* 0x0013680000300800 */
[----:B------:R0:W-:Y:S01]  /*3f00*/  STL [R1+0x44], R215 ;  /* 0x000044d701007387 */ /* 0x0001e20000100800 */
[----:B------:R-:W-:-:S01]  /*3f10*/  FADD R221, R145, R221 ;  /* 0x000000dd91dd7221 */ /* 0x000fc20000000000 */
[----:B------:R-:W-:-:S02]  /*3f20*/  FADD R222, R146, R222 ;  /* 0x000000de92de7221 */ /* 0x000fc40000000000 */
[----:B0-----:R1:W5:Y:S04]  /*3f30*/  LDL.LU R215, [R1+0xcc] ;  /* 0x0000cc0001d77983 */ /* 0x0013680000300800 */
[----:B------:R0:W-:Y:S01]  /*3f40*/  STL [R1+0x48], R216 ;  /* 0x000048d801007387 */ /* 0x0001e20000100800 */
[----:B------:R-:W-:-:S03]  /*3f50*/  FADD R223, R147, R223 ;  /* 0x000000df93df7221 */ /* 0x000fc60000000000 */
        /* <DEDUP_REMOVED lines=13> */
[----:B------:R0:W-:Y:S04]  /*4030*/  STL [R1+0x5c], R221 ;  /* 0x00005cdd01007387 */ /* 0x0001e80000100800 */
        /* <DEDUP_REMOVED lines=12> */
[----:B0-----:R1:W5:Y:S01]  /*4100*/  LDL.LU R227, [R1+0x9c] ;  /* 0x00009c0001e37983 */ /* 0x0013620000300800 */
[----:B------:R-:W-:-:S05]  /*4110*/  UMOV UR6, URZ ;  /* 0x0000003f00067c82 */ /* 0x000fca0008000000 */
.L_x_27:
[----:B------:R-:W-:Y:S05]  /*4120*/  @!P1 BRA `(.L_x_28) ;  /* 0x0000000000049947 */ /* 0x000fea0003800000 */
[----:B------:R-:W-:Y:S01]  /*4130*/  BPT.TRAP 0x1 ;  /* 0x000000040000795c */ /* 0x000fe20000300000 */
.L_x_28:
[----:B------:R-:W-:Y:S02]  /*4140*/  UISETP.GT.U32.AND UP0, UPT, UR13, 0x1, UPT ;  /* 0x000000010d00788c */ /* 0x000fe4000bf04070 */
[----:B------:R-:W-:-:S04]  /*4150*/  ULEA UR8, UR24, UR12, 0x3 ;  /* 0x0000000c18087291 */ /* 0x000fc8000f8e183f */
[----:B------:R-:W-:Y:S01]  /*4160*/  UIADD3 UR8, UR8, 0x28, URZ ;  /* 0x0000002808087890 */ /* 0x000fe2000fffe03f */
[----:B------:R-:W-:-:S03]  /*4170*/  PLOP3.LUT P0, PT, PT, PT, UP0, 0x80, 0x0 ;  /* 0x000000000000781c */ /* 0x000fc60003f0f008 */
[----:B------:R-:W-:-:S09]  /*4180*/  UPRMT UR8, URZ, 0x654, UR8 ;  /* 0x000006543f087896 */ /* 0x000fd20008000008 */
[----:B------:R-:W-:Y:S01]  /*4190*/  SYNCS.ARRIVE.TRANS64.RED.A1T0 RZ, [UR8], RZ ;  /* 0x000000ffffff79a7 */ /* 0x000fe20008100408 */
[----:B------:R-:W-:Y:S05]  /*41a0*/  @P0 BRA `(.L_x_29) ;  /* 0x0000000000040947 */ /* 0x000fea0003800000 */
[----:B------:R-:W-:Y:S01]  /*41b0*/  BPT.TRAP 0x1 ;  /* 0x000000040000795c */ /* 0x000fe20000300000 */
.L_x_29:
[----:B------:R-:W-:Y:S01]  /*41c0*/  UIADD3 UR19, UR19, 0x1, URZ ;  /* 0x0000000113137890 */ /* 0x000fe2000fffe03f */
[C---:B------:R-:W-:Y:S01]  /*41d0*/  ISETP.GT.AND P0, PT, R228.reuse, 0x1, PT ;  /* 0x00000001e400780c */ /* 0x040fe20003f04270 */
[----:B------:R-:W-:Y:S01]  /*41e0*/  UIADD3 UR24, UR24, 0x1, URZ ;  /* 0x0000000118187890 */ /* 0x000fe2000fffe03f */
[----:B------:R-:W-:Y:S01]  /*41f0*/  VIADD R228, R228, 0xffffffff ;  /* 0xffffffffe4e47836 */ /* 0x000fe20000000000 */
[----:B------:R-:W-:Y:S02]  /*4200*/  UISETP.NE.AND UP0, UPT, UR19, 0x5, UPT ;  /* 0x000000051300788c */ /* 0x000fe4000bf05270 */
[----:B------:R-:W-:Y:S02]  /*4210*/  UISETP.NE.AND UP1, UPT, UR24, 0x5, UPT ;  /* 0x000000051800788c */ /* 0x000fe4000bf25270 */
[----:B------:R-:W-:Y:S02]  /*4220*/  USEL UR8, URZ, 0x1, UP0 ;  /* 0x000000013f087887 */ /* 0x000fe40008000000 */
[----:B------:R-:W-:-:S02]  /*4230*/  USEL UR19, UR19, URZ, UP0 ;  /* 0x0000003f13137287 */ /* 0x000fc40008000000 */
[----:B------:R-:W-:Y:S02]  /*4240*/  USEL UR24, UR24, URZ, UP1 ;  /* 0x0000003f18187287 */ /* 0x000fe40008800000 */
[----:B-----5:R-:W-:Y:S01]  /*4250*/  LOP3.LUT R227, R227, UR8, RZ, 0x3c, !PT ;  /* 0x00000008e3e37c12 */ /* 0x020fe2000f8e3cff */
[----:B------:R-:W-:Y:S01]  /*4260*/  UMOV UR8, 0x1 ;  /* 0x0000000100087882 */ /* 0x000fe20000000000 */
[----:B------:R-:W-:Y:S08]  /*4270*/  @P0 BRA `(.L_x_30) ;  /* 0xffffffec009c0947 */ /* 0x000ff0000383ffff */
.L_x_22:
[----:B------:R-:W-:-:S04]  /*4280*/  UISETP.NE.AND UP0, UPT, UR6, URZ, UPT ;  /* 0x0000003f0600728c */ /* 0x000fc8000bf05270 */
[----:B------:R-:W-:-:S06]  /*4290*/  USEL UR6, URZ, 0x1, !UP0 ;  /* 0x000000013f067887 */ /* 0x000fcc000c000000 */
[----:B------:R-:W-:-:S13]  /*42a0*/  ISETP.NE.AND P0, PT, RZ, UR6, PT ;  /* 0x00000006ff007c0c */ /* 0x000fda000bf05270 */
[----:B------:R-:W-:Y:S05]  /*42b0*/  @!P0 BRA `(.L_x_31) ;  /* 0x0000000c00dc8947 */ /* 0x000fea0003800000 */
[----:B------:R-:W3:Y:S04]  /*42c0*/  LDL.LU R227, [R1+0x74] ;  /* 0x0000740001e37983 */ /* 0x000ee80000300800 */
[----:B---3--:R3:W-:Y:S04]  /*42d0*/  STL [R1+0x9c], R227 ;  /* 0x00009ce301007387 */ /* 0x0087e80000100800 */
[----:B---3--:R-:W3:Y:S04]  /*42e0*/  LDL.LU R227, [R1+0x70] ;  /* 0x0000700001e37983 */ /* 0x008ee80000300800 */
        /* <DEDUP_REMOVED lines=55> */
[----:B---3--:R-:W3:Y:S01]  /*4660*/  LDL.LU R227, [R1] ;  /* 0x0000000001e37983 */ /* 0x008ee20000300800 */
[----:B------:R-:W-:-:S02]  /*4670*/  WARPGROUP.DEPBAR.LE gsb0, 0x0 ;  /* 0x00008000000079c5 */ /* 0x000fc40000010000 */
[----:B------:R-:W-:Y:S01]  /*4680*/  FADD R226, R24, R226 ;  /* 0x000000e218e27221 */ /* 0x000fe20000000000 */
        /* <DEDUP_REMOVED lines=97> */
[----:B---3--:R-:W-:-:S05]  /*4ca0*/  FADD R227, R122, R227 ;  /* 0x000000e37ae37221 */ /* 0x008fca0000000000 */
[----:B------:R3:W-:Y:S04]  /*4cb0*/  STL [R1], R227 ;  /* 0x000000e301007387 */ /* 0x0007e80000100800 */
[----:B---3--:R-:W3:Y:S02]  /*4cc0*/  LDL.LU R227, [R1+0x10c] ;  /* 0x00010c0001e37983 */ /* 0x008ee40000300800 */
[----:B---3--:R-:W-:-:S05]  /*4cd0*/  FADD R227, R123, R227 ;  /* 0x000000e37be37221 */ /* 0x008fca0000000000 */
[----:B------:R3:W-:Y:S04]  /*4ce0*/  STL [R1+0x4], R227 ;  /* 0x000004e301007387 */ /* 0x0007e80000100800 */
        /* <DEDUP_REMOVED lines=83> */
[----:B------:R3:W-:Y:S02]  /*5220*/  STL [R1+0x74], R227 ;  /* 0x000074e301007387 */ /* 0x0007e40000100800 */
.L_x_31:
[----:B---3--:R-:W-:-:S04]  /*5230*/  IMAD.U32 R227, RZ, RZ, UR31 ;  /* 0x0000001fffe37e24 */ /* 0x008fc8000f8e00ff */
[----:B------:R3:W-:Y:S01]  /*5240*/  SYNCS.ARRIVE.TRANS64.A1T0 RZ, [R227+UR29], RZ ;  /* 0x000000ffe3ff79a7 */ /* 0x0007e2000810001d */
[----:B------:R-:W-:Y:S02]  /*5250*/  WARPGROUP.DEPBAR.LE gsb0, 0x0 ;  /* 0x00008000000079c5 */ /* 0x000fe40000010000 */
[----:B------:R-:W4:Y:S02]  /*5260*/  LDC R24, c[0x0][0x28c] ;  /* 0x0000a300ff187b82 */ /* 0x000f240000000800 */
[----:B----4-:R-:W-:-:S13]  /*5270*/  ISETP.GE.AND P0, PT, R24, 0x1, PT ;  /* 0x000000011800780c */ /* 0x010fda0003f06270 */
[----:B---3--:R-:W-:Y:S05]  /*5280*/  @!P0 BRA `(.L_x_32) ;  /* 0x0000000000408947 */ /* 0x008fea0003800000 */
[----:B------:R-:W-:-:S06]  /*5290*/  UISETP.NE.AND UP0, UPT, UR27, 0x3, UPT ;  /* 0x000000031b00788c */ /* 0x000fcc000bf05270 */
[----:B------:R-:W-:-:S13]  /*52a0*/  PLOP3.LUT P0, PT, PT, PT, UP0, 0x80, 0x0 ;  /* 0x000000000000781c */ /* 0x000fda0003f0f008 */
[----:B------:R-:W-:Y:S05]  /*52b0*/  @!P0 BRA `(.L_x_33) ;  /* 0x0000000000048947 */ /* 0x000fea0003800000 */
[----:B------:R-:W-:Y:S01]  /*52c0*/  BPT.TRAP 0x1 ;  /* 0x000000040000795c */ /* 0x000fe20000300000 */
.L_x_33:
[----:B------:R-:W-:Y:S02]  /*52d0*/  UIADD3 UR8, UR16, UR5, URZ ;  /* 0x0000000510087290 */ /* 0x000fe4000fffe03f */
[----:B------:R-:W-:Y:S02]  /*52e0*/  UISETP.GT.U32.AND UP0, UPT, UR13, 0x1, UPT ;  /* 0x000000010d00788c */ /* 0x000fe4000bf04070 */
[----:B------:R-:W-:-:S04]  /*52f0*/  UIMAD.WIDE.U32 UR6, UR8, -0x33333333, URZ ;  /* 0xcccccccd080678a5 */ /* 0x000fc8000f8e003f */
[----:B------:R-:W-:Y:S01]  /*5300*/  USHF.R.U32.HI UR6, URZ, 0x2, UR7 ;  /* 0x000000023f067899 */ /* 0x000fe20008011607 */
[----:B------:R-:W-:-:S03]  /*5310*/  PLOP3.LUT P0, PT, PT, PT, UP0, 0x80, 0x0 ;  /* 0x000000000000781c */ /* 0x000fc60003f0f008 */
[----:B------:R-:W-:-:S04]  /*5320*/  UIMAD UR8, UR6, -0x5, UR8 ;  /* 0xfffffffb060878a4 */ /* 0x000fc8000f8e0208 */
[----:B------:R-:W-:-:S04]  /*5330*/  ULEA UR8, UR8, UR12, 0x3 ;  /* 0x0000000c08087291 */ /* 0x000fc8000f8e183f */
[----:B------:R-:W-:-:S04]  /*5340*/  UIADD3 UR8, UR8, 0x28, URZ ;  /* 0x0000002808087890 */ /* 0x000fc8000fffe03f */
[----:B------:R-:W-:-:S09]  /*5350*/  UPRMT UR8, URZ, 0x654, UR8 ;  /* 0x000006543f087896 */ /* 0x000fd20008000008 */
[----:B------:R-:W-:Y:S01]  /*5360*/  SYNCS.ARRIVE.TRANS64.RED.A1T0 RZ, [UR8], RZ ;  /* 0x000000ffffff79a7 */ /* 0x000fe20008100408 */
[----:B------:R-:W-:Y:S05]  /*5370*/  @P0 BRA `(.L_x_32) ;  /* 0x0000000000040947 */ /* 0x000fea0003800000 */
[----:B------:R-:W-:Y:S01]  /*5380*/  BPT.TRAP 0x1 ;  /* 0x000000040000795c */ /* 0x000fe20000300000 */
.L_x_32:
[----:B------:R-:W3:Y:S01]  /*5390*/  S2R R25, SR_TID.X ;  /* 0x0000000000197919 */ /* 0x000ee20000002100 */
[----:B------:R-:W-:Y:S01]  /*53a0*/  IMAD.U32 R24, RZ, RZ, UR30 ;  /* 0x0000001eff187e24 */ /* 0x000fe2000f8e00ff */
[----:B------:R-:W-:Y:S01]  /*53b0*/  UIADD3 UR5, UR28, UR5, URZ ;  /* 0x000000051c057290 */ /* 0x000fe2000fffe03f */
[----:B------:R-:W4:Y:S01]  /*53c0*/  LDC R35, c[0x0][0x288] ;  /* 0x0000a200ff237b82 */ /* 0x000f220000000800 */
[----:B------:R-:W-:Y:S02]  /*53d0*/  UISETP.GE.U32.AND UP1, UPT, UR28, 0x5, UPT ;  /* 0x000000051c00788c */ /* 0x000fe4000bf26070 */
[----:B------:R-:W-:Y:S01]  /*53e0*/  SHF.L.U32 R24, R24, 0x1f, RZ ;  /* 0x0000001f18187819 */ /* 0x000fe200000006ff */
[----:B------:R-:W-:Y:S02]  /*53f0*/  UISETP.GT.U32.AND UP0, UPT, UR5, 0x4, UPT ;  /* 0x000000040500788c */ /* 0x000fe4000bf04070 */
[----:B------:R-:W-:Y:S01]  /*5400*/  UIMAD.WIDE.U32 UR6, UR5, -0x33333333, URZ ;  /* 0xcccccccd050678a5 */ /* 0x000fe2000f8e003f */
[----:B------:R-:W5:Y:S01]  /*5410*/  SYNCS.PHASECHK.TRANS64.TRYWAIT P0, [UR17+0x8], R24 ;  /* 0x00000818ff0075a7 */ /* 0x000f620008000151 */
[----:B------:R-:W-:-:S02]  /*5420*/  UISETP.LT.U32.AND UP0, UPT, UR28, 0x5, UP0 ;  /* 0x000000051c00788c */ /* 0x000fc40008701070 */
[----:B------:R-:W-:Y:S02]  /*5430*/  USHF.R.U32.HI UR6, URZ, 0x2, UR7 ;  /* 0x000000023f067899 */ /* 0x000fe40008011607 */
[----:B------:R-:W-:Y:S02]  /*5440*/  USEL UR8, URZ, 0x1, !UP0 ;  /* 0x000000013f087887 */ /* 0x000fe4000c000000 */
[----:B------:R-:W-:Y:S02]  /*5450*/  UIMAD UR5, UR6, -0x5, UR5 ;  /* 0xfffffffb060578a4 */ /* 0x000fe4000f8e0205 */
[----:B------:R-:W-:-:S04]  /*5460*/  ULOP3.LUT UR4, UR4, UR8, URZ, 0x3c, !UPT ;  /* 0x0000000804047292 */ /* 0x000fc8000f8e3c3f */
[----:B------:R-:W-:Y:S01]  /*5470*/  @UP1 ULOP3.LUT UR4, UR4, 0x1, UR6, 0x78, !UPT ;  /* 0x0000000104041892 */ /* 0x000fe2000f8e7806 */
[----:B---3--:R-:W-:-:S04]  /*5480*/  SHF.R.S32.HI R26, RZ, 0x1f, R25 ;  /* 0x0000001fff1a7819 */ /* 0x008fc80000011419 */
[----:B------:R-:W-:-:S04]  /*5490*/  LEA.HI R26, R26, R25, RZ, 0x7 ;  /* 0x000000191a1a7211 */ /* 0x000fc800078f38ff */
[----:B------:R-:W-:-:S05]  /*54a0*/  LOP3.LUT R26, R26, 0xffffff80, RZ, 0xc0, !PT ;  /* 0xffffff801a1a7812 */ /* 0x000fca00078ec0ff */
[----:B------:R-:W-:-:S05]  /*54b0*/  IMAD.IADD R26, R25, 0x1, -R26 ;  /* 0x00000001191a7824 */ /* 0x000fca00078e0a1a */
[----:B------:R-:W-:-:S04]  /*54c0*/  SHF.R.S32.HI R25, RZ, 0x1f, R26 ;  /* 0x0000001fff197819 */ /* 0x000fc8000001141a */
[----:B------:R-:W-:-:S04]  /*54d0*/  LEA.HI R25, R25, R26, RZ, 0x2 ;  /* 0x0000001a19197211 */ /* 0x000fc800078f10ff */
[----:B------:R-:W-:-:S05]  /*54e0*/  LOP3.LUT R25, R25, 0xfffffffc, RZ, 0xc0, !PT ;  /* 0xfffffffc19197812 */ /* 0x000fca00078ec0ff */
[----:B------:R-:W-:-:S04]  /*54f0*/  IMAD.IADD R40, R26, 0x1, -R25 ;  /* 0x000000011a287824 */ /* 0x000fc800078e0a19 */
[----:B------:R-:W-:Y:S01]  /*5500*/  IMAD.SHL.U32 R32, R40, 0x2, RZ ;  /* 0x0000000228207824 */ /* 0x000fe200078e00ff */
[----:B----45:R-:W-:Y:S06]  /*5510*/  @!P0 BRA `(.L_x_34) ;  /* 0x000000a800948947 */ /* 0x030fec0003800000 */
.L_x_321:
[----:B------:R4:W-:Y:S01]  /*5520*/  STL [R1+0xa0], R2 ;  /* 0x0000a00201007387 */ /* 0x0009e20000100800 */
[----:B------:R-:W-:Y:S01]  /*5530*/  ULDC UR8, c[0x0][0x284] ;  /* 0x0000a10000087ab9 */ /* 0x000fe20000000800 */
[----:B------:R-:W-:Y:S01]  /*5540*/  SHF.R.S32.HI R33, RZ, 0x1f, R32 ;  /* 0x0000001fff217819 */ /* 0x000fe20000011420 */
[----:B------:R-:W-:Y:S01]  /*5550*/  ULDC.64 UR6, c[0x0][0x5d0] ;  /* 0x0001740000067ab9 */ /* 0x000fe20000000a00 */
[----:B----4-:R-:W4:Y:S04]  /*5560*/  LDL.LU R2, [R1+0x88] ;  /* 0x0000880001027983 */ /* 0x010f280000300800 */
[----:B------:R0:W-:Y:S04]  /*5570*/  STL [R1+0x9c], R0 ;  /* 0x00009c0001007387 */ /* 0x0001e80000100800 */
[----:B------:R-:W2:Y:S04]  /*5580*/  LDL R227, [R1+0x78] ;  /* 0x0000780001e37983 */ /* 0x000ea80000100800 */
[----:B0-----:R-:W3:Y:S01]  /*5590*/  LDL R0, [R1+0x84] ;  /* 0x0000840001007983 */ /* 0x001ee20000100800 */
[----:B----4-:R-:W-:-:S03]  /*55a0*/  IMAD.SHL.U32 R37, R2, 0x100, RZ ;  /* 0x0000010002257824 */ /* 0x010fc600078e00ff */
[----:B------:R0:W5:Y:S01]  /*55b0*/  LDL.LU R2, [R1+0xa0] ;  /* 0x0000a00001027983 */ /* 0x0001620000300800 */
[----:B---3--:R-:W-:-:S03]  /*55c0*/  IMAD.SHL.U32 R34, R0, 0x40, RZ ;  /* 0x0000004000227824 */ /* 0x008fc600078e00ff */
[----:B------:R0:W5:Y:S02]  /*55d0*/  LDL.LU R0, [R1+0x9c] ;  /* 0x00009c0001007983 */ /* 0x0001640000300800 */
[----:B------:R-:W-:Y:S02]  /*55e0*/  ISETP.GE.AND P0, PT, R34, UR8, PT ;  /* 0x0000000822007c0c */ /* 0x000fe4000bf06270 */
[----:B--2---:R-:W-:Y:S02]  /*55f0*/  SHF.R.S32.HI R38, RZ, 0x1f, R227 ;  /* 0x0000001fff267819 */ /* 0x004fe400000114e3 */
[----:B------:R-:W-:Y:S01]  /*5600*/  ISETP.GE.OR P0, PT, R37, R35, P0 ;  /* 0x000000232500720c */ /* 0x000fe20000706670 */
[----:B------:R-:W-:-:S04]  /*5610*/  IMAD.WIDE.U32 R24, R227, UR6, R32 ;  /* 0x00000006e3187c25 */ /* 0x000fc8000f8e0020 */
[----:B------:R-:W-:Y:S01]  /*5620*/  IMAD R26, R38, UR6, RZ ;  /* 0x00000006261a7c24 */ /* 0x000fe2000f8e02ff */
[----:B------:R-:W-:Y:S02]  /*5630*/  SHF.R.S32.HI R36, RZ, 0x1f, R37 ;  /* 0x0000001fff247819 */ /* 0x000fe40000011425 */
[----:B------:R-:W-:Y:S01]  /*5640*/  IADD3 R24, P1, R37, R24, RZ ;  /* 0x0000001825187210 */ /* 0x000fe20007f3e0ff */
[----:B------:R-:W-:-:S05]  /*5650*/  IMAD R27, R227, UR7, R26 ;  /* 0x00000007e31b7c24 */ /* 0x000fca000f8e021a */
[----:B------:R-:W-:Y:S01]  /*5660*/  IADD3.X R25, R36, R25, R27, P1, !PT ;  /* 0x0000001924197210 */ /* 0x000fe20000ffe41b */
[----:B0-----:R-:W-:Y:S06]  /*5670*/  @P0 BRA `(.L_x_35) ;  /* 0x0000008c00cc0947 */ /* 0x001fec0003800000 */
[----:B------:R0:W-:Y:S01]  /*5680*/  STL.64 [R1+0xa8], R4 ;  /* 0x0000a80401007387 */ /* 0x0001e20000100a00 */
[----:B------:R-:W2:Y:S01]  /*5690*/  LDC.64 R28, c[0x0][0x5c8] ;  /* 0x00017200ff1c7b82 */ /* 0x000ea20000000a00 */
[----:B------:R-:W-:Y:S02]  /*56a0*/  ULDC.64 UR6, c[0x0][0x5c0] ;  /* 0x0001700000067ab9 */ /* 0x000fe40000000a00 */
[----:B0-----:R-:W3:Y:S04]  /*56b0*/  LDL.64 R4, [R1+0x90] ;  /* 0x0000900001047983 */ /* 0x001ee80000100a00 */
[----:B-----5:R0:W-:Y:S04]  /*56c0*/  STL [R1+0xa0], R2 ;  /* 0x0000a00201007387 */ /* 0x0201e80000100800 */
[----:B0-----:R-:W3:Y:S04]  /*56d0*/  LDL.LU R2, [R1+0x84] ;  /* 0x0000840001027983 */ /* 0x001ee80000300800 */
[----:B------:R0:W-:Y:S04]  /*56e0*/  STL [R1+0x9c], R0 ;  /* 0x00009c0001007387 */ /* 0x0001e80000100800 */
[----:B0-----:R-:W4:Y:S01]  /*56f0*/  LDL R0, [R1+0x8c] ;  /* 0x00008c0001007983 */ /* 0x001f220000100800 */
[----:B---3--:R-:W-:-:S03]  /*5700*/  IMAD.WIDE R30, R2, 0x40, R4 ;  /* 0x00000040021e7825 */ /* 0x008fc600078e0204 */
[----:B------:R0:W5:Y:S04]  /*5710*/  LDL.LU.64 R4, [R1+0xa8] ;  /* 0x0000a80001047983 */ /* 0x0001680000300a00 */
[----:B------:R0:W5:Y:S01]  /*5720*/  LDL.LU R2, [R1+0xa0] ;  /* 0x0000a00001027983 */ /* 0x0001620000300800 */
[-C--:B--2---:R-:W-:Y:S02]  /*5730*/  IMAD R26, R31, R28.reuse, RZ ;  /* 0x0000001c1f1a7224 */ /* 0x084fe400078e02ff */
[----:B------:R-:W-:-:S04]  /*5740*/  IMAD.WIDE.U32 R24, R30, R28, R24 ;  /* 0x0000001c1e187225 */ /* 0x000fc800078e0018 */
[----:B------:R-:W-:Y:S01]  /*5750*/  IMAD R27, R30, R29, R26 ;  /* 0x0000001d1e1b7224 */ /* 0x000fe200078e021a */
[----:B------:R-:W-:Y:S01]  /*5760*/  LEA R26, P0, R28, R24, 0x3 ;  /* 0x000000181c1a7211 */ /* 0x000fe200078018ff */
[----:B----4-:R-:W-:Y:S01]  /*5770*/  IMAD.IADD R39, R0, 0x1, -R34 ;  /* 0x0000000100277824 */ /* 0x010fe200078e0a22 */
[----:B------:R-:W-:Y:S01]  /*5780*/  IADD3 R24, P1, R24, UR6, RZ ;  /* 0x0000000618187c10 */ /* 0x000fe2000ff3e0ff */
[----:B------:R0:W5:Y:S01]  /*5790*/  LDL.LU R0, [R1+0x9c] ;  /* 0x00009c0001007983 */ /* 0x0001620000300800 */
[----:B------:R-:W-:Y:S01]  /*57a0*/  IMAD.IADD R27, R25, 0x1, R27 ;  /* 0x00000001191b7824 */ /* 0x000fe200078e021b */
[----:B------:R-:W-:-:S04]  /*57b0*/  IADD3 R26, P3, R26, UR6, RZ ;  /* 0x000000061a1a7c10 */ /* 0x000fc8000ff7e0ff */
[----:B------:R-:W-:Y:S01]  /*57c0*/  LEA.HI.X R29, R28, R27, R29, 0x3, P0 ;  /* 0x0000001b1c1d7211 */ /* 0x000fe200000f1c1d */
[----:B------:R-:W-:Y:S01]  /*57d0*/  IMAD R28, R40, -0x2, R35 ;  /* 0xfffffffe281c7824 */ /* 0x000fe200078e0223 */
[----:B------:R-:W-:Y:S01]  /*57e0*/  FSETP.NEU.AND P0, PT, RZ, UR26, PT ;  /* 0x0000001aff007c0b */ /* 0x000fe2000bf0d000 */
[----:B------:R-:W-:Y:S01]  /*57f0*/  BSSY B0, `(.L_x_35) ;  /* 0x00008db000007945 */ /* 0x000fe20003800000 */
[----:B------:R-:W-:Y:S02]  /*5800*/  IADD3.X R25, R27, UR7, RZ, P1, !PT ;  /* 0x000000071b197c10 */ /* 0x000fe40008ffe4ff */
[----:B------:R-:W-:Y:S01]  /*5810*/  IADD3.X R27, R29, UR7, RZ, P3, !PT ;  /* 0x000000071d1b7c10 */ /* 0x000fe20009ffe4ff */
[----:B------:R-:W-:-:S08]  /*5820*/  IMAD.IADD R34, R28, 0x1, -R37 ;  /* 0x000000011c227824 */ /* 0x000fd000078e0a25 */
[----:B0-----:R-:W-:Y:S05]  /*5830*/  @!P0 BRA `(.L_x_36) ;  /* 0x0000006800d88947 */ /* 0x001fea0003800000 */
[----:B------:R-:W-:Y:S01]  /*5840*/  ULDC.64 UR6, c[0x0][0x5b8] ;  /* 0x00016e0000067ab9 */ /* 0x000fe20000000a00 */
[----:B------:R-:W-:Y:S01]  /*5850*/  ULDC.64 UR8, c[0x0][0x5a8] ;  /* 0x00016a0000087ab9 */ /* 0x000fe20000000a00 */
[----:B------:R-:W-:Y:S01]  /*5860*/  IMAD.WIDE.U32 R32, R227, UR6, R32 ;  /* 0x00000006e3207c25 */ /* 0x000fe2000f8e0020 */
[----:B------:R-:W-:Y:S03]  /*5870*/  BSSY B1, `(.L_x_37) ;  /* 0x0000010000017945 */ /* 0x000fe60003800000 */
[----:B------:R-:W-:Y:S01]  /*5880*/  IMAD R28, R38, UR6, RZ ;  /* 0x00000006261c7c24 */ /* 0x000fe2000f8e02ff */
[----:B------:R-:W-:-:S03]  /*5890*/  IADD3 R32, P0, R37, R32, RZ ;  /* 0x0000002025207210 */ /* 0x000fc60007f1e0ff */
[----:B------:R-:W-:Y:S01]  /*58a0*/  IMAD R29, R227, UR7, R28 ;  /* 0x00000007e31d7c24 */ /* 0x000fe2000f8e021c */
[----:B------:R-:W-:Y:S02]  /*58b0*/  ULDC.64 UR6, c[0x0][0x5b0] ;  /* 0x00016c0000067ab9 */ /* 0x000fe40000000a00 */
[----:B------:R-:W-:Y:S02]  /*58c0*/  IMAD R35, R31, UR6, RZ ;  /* 0x000000061f237c24 */ /* 0x000fe4000f8e02ff */
[----:B------:R-:W-:Y:S02]  /*58d0*/  IADD3.X R33, R36, R33, R29, P0, !PT ;  /* 0x0000002124217210 */ /* 0x000fe400007fe41d */
[----:B------:R-:W-:Y:S01]  /*58e0*/  ISETP.GE.AND P0, PT, R39, 0x1, PT ;  /* 0x000000012700780c */ /* 0x000fe20003f06270 */
[C---:B------:R-:W-:Y:S02]  /*58f0*/  IMAD R35, R30.reuse, UR7, R35 ;  /* 0x000000071e237c24 */ /* 0x040fe4000f8e0223 */
[----:B------:R-:W-:Y:S01]  /*5900*/  IMAD.WIDE.U32 R28, R30, UR6, R32 ;  /* 0x000000061e1c7c25 */ /* 0x000fe2000f8e0020 */
[----:B------:R-:W-:-:S02]  /*5910*/  ISETP.LT.OR P4, PT, R34, 0x1, !P0 ;  /* 0x000000012200780c */ /* 0x000fc40004781670 */
[----:B------:R-:W-:-:S04]  /*5920*/  IADD3 R28, P1, R28, UR8, RZ ;  /* 0x000000081c1c7c10 */ /* 0x000fc8000ff3e0ff */
[--C-:B------:R-:W-:Y:S02]  /*5930*/  IADD3.X R29, R29, UR9, R35.reuse, P1, !PT ;  /* 0x000000091d1d7c10 */ /* 0x100fe40008ffe423 */
[----:B------:R-:W-:-:S05]  /*5940*/  PRMT R35, RZ, 0x7610, R35 ;  /* 0x00007610ff237816 */ /* 0x000fca0000000023 */
[----:B------:R-:W-:Y:S05]  /*5950*/  @P4 BRA `(.L_x_38) ;  /* 0x0000000000044947 */ /* 0x000fea0003800000 */
[----:B------:R0:W5:Y:S02]  /*5960*/  LDG.E.U8 R35, desc[UR22][R28.64] ;  /* 0x000000161c237981 */ /* 0x000164000c1e1100 */
.L_x_38:
[----:B------:R-:W-:Y:S05]  /*5970*/  BSYNC B1 ;  /* 0x0000000000017941 */ /* 0x000fea0003800000 */
.L_x_37:
[----:B-----5:R-:W-:Y:S01]  /*5980*/  LOP3.LUT R35, R35, 0xff, RZ, 0xc0, !PT ;  /* 0x000000ff23237812 */ /* 0x020fe200078ec0ff */
[----:B------:R-:W-:Y:S01]  /*5990*/  BSSY B1, `(.L_x_39) ;  /* 0x000000b000017945 */ /* 0x000fe20003800000 */
[----:B------:R-:W-:Y:S02]  /*59a0*/  ISETP.LT.OR P3, PT, R34, 0x2, !P0 ;  /* 0x000000022200780c */ /* 0x000fe40004761670 */
[----:B------:R-:W-:-:S05]  /*59b0*/  F2FP.F16.E4M3.UNPACK_B R35, R35 ;  /* 0x00000023ff23723e */ /* 0x000fca00020006ff */
[----:B------:R-:W-:-:S05]  /*59c0*/  HADD2.F32 R35, -RZ, R35.H0_H0 ;  /* 0x20000023ff237230 */ /* 0x000fca0000004100 */
[----:B------:R-:W-:-:S04]  /*59d0*/  FMUL R35, R35, UR26 ;  /* 0x0000001a23237c20 */ /* 0x000fc80008400000 */
[----:B------:R-:W-:-:S05]  /*59e0*/  FFMA R35, R226, UR25, R35 ;  /* 0x00000019e2237c23 */ /* 0x000fca0008000023 */
[----:B------:R-:W-:Y:S02]  /*59f0*/  F2FP.SATFINITE.E4M3.F32.PACK_AB_MERGE_C R37, RZ, R35, RZ ;  /* 0x00000023ff25723e */ /* 0x000fe400048070ff */
[----:B------:R-:W-:-:S03]  /*5a00*/  PRMT R35, RZ, 0x7610, R35 ;  /* 0x00007610ff237816 */ /* 0x000fc60000000023 */
[----:B------:R2:W-:Y:S01]  /*5a10*/  @!P4 STG.E.U8 desc[UR22][R24.64], R37 ;  /* 0x000000251800c986 */ /* 0x0005e2000c101116 */
[----:B------:R-:W-:Y:S05]  /*5a20*/  @P3 BRA `(.L_x_40) ;  /* 0x0000000000043947 */ /* 0x000fea0003800000 */
[----:B------:R3:W5:Y:S02]  /*5a30*/  LDG.E.U8 R35, desc[UR22][R28.64+0x1] ;  /* 0x000001161c237981 */ /* 0x000764000c1e1100 */
.L_x_40:
[----:B------:R-:W-:Y:S05]  /*5a40*/  BSYNC B1 ;  /* 0x0000000000017941 */ /* 0x000fea0003800000 */
.L_x_39:
[----:B-----5:R-:W-:Y:S01]  /*5a50*/  LOP3.LUT R35, R35, 0xff, RZ, 0xc0, !PT ;  /* 0x000000ff23237812 */ /* 0x020fe200078ec0ff */
[----:B------:R-:W-:Y:S01]  /*5a60*/  BSSY B1, `(.L_x_41) ;  /* 0x0000013000017945 */ /* 0x000fe20003800000 */
[----:B--2---:R-:W-:Y:S02]  /*5a70*/  IADD3 R37, P1, R30, 0x8, RZ ;  /* 0x000000081e257810 */ /* 0x004fe40007f3e0ff */
[----:B------:R-:W-:-:S03]  /*5a80*/  F2FP.F16.E4M3.UNPACK_B R35, R35 ;  /* 0x00000023ff23723e */ /* 0x000fc600020006ff */
[----:B------:R-:W-:Y:S01]  /*5a90*/  IMAD.X R31, RZ, RZ, R31, P1 ;  /* 0x000000ffff1f7224 */ /* 0x000fe200008e061f */
[----:B------:R-:W-:Y:S01]  /*5aa0*/  ISETP.GE.AND P1, PT, R39, 0x9, PT ;  /* 0x000000092700780c */ /* 0x000fe20003f26270 */
[----:B------:R-:W-:Y:S02]  /*5ab0*/  HADD2.F32 R35, -RZ, R35.H0_H0 ;  /* 0x20000023ff237230 */ /* 0x000fe40000004100 */
[----:B------:R-:W-:Y:S01]  /*5ac0*/  IMAD R36, R31, UR6, RZ ;  /* 0x000000061f247c24 */ /* 0x000fe2000f8e02ff */
[----:B------:R-:W-:Y:S01]  /*5ad0*/  ISETP.LT.OR P5, PT, R34, 0x1, !P1 ;  /* 0x000000012200780c */ /* 0x000fe20004fa1670 */
[----:B------:R-:W-:-:S04]  /*5ae0*/  IMAD.WIDE.U32 R32, R37, UR6, R32 ;  /* 0x0000000625207c25 */ /* 0x000fc8000f8e0020 */
[----:B------:R-:W-:Y:S01]  /*5af0*/  FMUL R30, R35, UR26 ;  /* 0x0000001a231e7c20 */ /* 0x000fe20008400000 */
[----:B------:R-:W-:-:S03]  /*5b00*/  IMAD R37, R37, UR7, R36 ;  /* 0x0000000725257c24 */ /* 0x000fc6000f8e0224 */
[----:B------:R-:W-:Y:S01]  /*5b10*/  FFMA R225, R225, UR25, R30 ;  /* 0x00000019e1e17c23 */ /* 0x000fe2000800001e */
[----:B------:R-:W-:Y:S02]  /*5b20*/  IADD3 R30, P4, R32, UR8, RZ ;  /* 0x00000008201e7c10 */ /* 0x000fe4000ff9e0ff */
[----:B------:R-:W-:Y:S02]  /*5b30*/  PRMT R32, RZ, 0x7610, R32 ;  /* 0x00007610ff207816 */ /* 0x000fe40000000020 */
[----:B------:R-:W-:Y:S02]  /*5b40*/  F2FP.SATFINITE.E4M3.F32.PACK_AB_MERGE_C R225, RZ, R225, RZ ;  /* 0x000000e1ffe1723e */ /* 0x000fe400048070ff */
[----:B------:R-:W-:-:S03]  /*5b50*/  IADD3.X R31, R33, UR9, R37, P4, !PT ;  /* 0x00000009211f7c10 */ /* 0x000fc6000a7fe425 */
[----:B------:R2:W-:Y:S01]  /*5b60*/  @!P3 STG.E.U8 desc[UR22][R24.64+0x1], R225 ;  /* 0x000001e11800b986 */ /* 0x0005e2000c101116 */
[----:B------:R-:W-:Y:S05]  /*5b70*/  @P5 BRA `(.L_x_42) ;  /* 0x0000000000045947 */ /* 0x000fea0003800000 */
[----:B------:R4:W5:Y:S02]  /*5b80*/  LDG.E.U8 R32, desc[UR22][R30.64] ;  /* 0x000000161e207981 */ /* 0x000964000c1e1100 */
.L_x_42:
[----:B------:R-:W-:Y:S05]  /*5b90*/  BSYNC B1 ;  /* 0x0000000000017941 */ /* 0x000fea0003800000 */
.L_x_41:
[----:B-----5:R-:W-:Y:S01]  /*5ba0*/  LOP3.LUT R32, R32, 0xff, RZ, 0xc0, !PT ;  /* 0x000000ff20207812 */ /* 0x020fe200078ec0ff */
[----:B------:R-:W-:Y:S01]  /*5bb0*/  BSSY B1, `(.L_x_43) ;  /* 0x000000b000017945 */ /* 0x000fe20003800000 */
[----:B------:R-:W-:Y:S02]  /*5bc0*/  ISETP.LT.OR P3, PT, R34, 0x2, !P1 ;  /* 0x000000022200780c */ /* 0x000fe40004f61670 */
[----:B------:R-:W-:-:S05]  /*5bd0*/  F2FP.F16.E4M3.UNPACK_B R32, R32 ;  /* 0x00000020ff20723e */ /* 0x000fca00020006ff */
[----:B------:R-:W-:-:S05]  /*5be0*/  HADD2.F32 R32, -RZ, R32.H0_H0 ;  /* 0x20000020ff207230 */ /* 0x000fca0000004100 */
[----:B------:R-:W-:Y:S01]  /*5bf0*/  FMUL R33, R32, UR26 ;  /* 0x0000001a20217c20 */ /* 0x000fe20008400000 */
[----:B------:R-:W-:-:S03]  /*5c00*/  PRMT R32, RZ, 0x7610, R32 ;  /* 0x00007610ff207816 */ /* 0x000fc60000000020 */
[----:B------:R-:W-:-:S05]  /*5c10*/  FFMA R33, R224, UR25, R33 ;  /* 0x00000019e0217c23 */ /* 0x000fca0008000021 */
[----:B------:R-:W-:-:S05]  /*5c20*/  F2FP.SATFINITE.E4M3.F32.PACK_AB_MERGE_C R33, RZ, R33, RZ ;  /* 0x00000021ff21723e */ /* 0x000fca00048070ff */
[----:B------:R0:W-:Y:S01]  /*5c30*/  @!P5 STG.E.U8 desc[UR22][R26.64], R33 ;  /* 0x000000211a00d986 */ /* 0x0001e2000c101116 */
[----:B------:R-:W-:Y:S05]  /*5c40*/  @P3 BRA `(.L_x_44) ;  /* 0x0000000000043947 */ /* 0x000fea0003800000 */
[----:B------:R0:W5:Y:S02]  /*5c50*/  LDG.E.U8 R32, desc[UR22][R30.64+0x1] ;  /* 0x000001161e207981 */ /* 0x000164000c1e1100 */
.L_x_44:
[----:B------:R-:W-:Y:S05]  /*5c60*/  BSYNC B1 ;  /* 0x0000000000017941 */ /* 0x000fea0003800000 */
.L_x_43:
[----:B-----5:R-:W-:Y:S01]  /*5c70*/  LOP3.LUT R32, R32, 0xff, RZ, 0xc0, !PT ;  /* 0x000000ff20207812 */ /* 0x020fe200078ec0ff */
[----:B------:R-:W-:Y:S01]  /*5c80*/  BSSY B1, `(.L_x_45) ;  /* 0x000000b000017945 */ /* 0x000fe20003800000 */
[----:B------:R-:W-:Y:S02]  /*5c90*/  ISETP.LT.OR P4, PT, R34, 0x9, !P0 ;  /* 0x000000092200780c */ /* 0x000fe40004781670 */
[----:B------:R-:W-:-:S05]  /*5ca0*/  F2FP.F16.E4M3.UNPACK_B R32, R32 ;  /* 0x00000020ff20723e */ /* 0x000fca00020006ff */
[----:B------:R-:W-:-:S05]  /*5cb0*/  HADD2.F32 R32, -RZ, R32.H0_H0 ;  /* 0x20000020ff207230 */ /* 0x000fca0000004100 */
[----:B------:R-:W-:-:S04]  /*5cc0*/  FMUL R32, R32, UR26 ;  /* 0x0000001a20207c20 */ /* 0x000fc80008400000 */
[----:B------:R-:W-:-:S05]  /*5cd0*/  FFMA R32, R223, UR25, R32 ;  /* 0x00000019df207c23 */ /* 0x000fca0008000020 */
[----:B0-----:R-:W-:Y:S02]  /*5ce0*/  F2FP.SATFINITE.E4M3.F32.PACK_AB_MERGE_C R33, RZ, R32, RZ ;  /* 0x00000020ff21723e */ /* 0x001fe400048070ff */
[----:B------:R-:W-:-:S03]  /*5cf0*/  PRMT R32, RZ, 0x7610, R32 ;  /* 0x00007610ff207816 */ /* 0x000fc60000000020 */
[----:B------:R0:W-:Y:S01]  /*5d00*/  @!P3 STG.E.U8 desc[UR22][R26.64+0x1], R33 ;  /* 0x000001211a00b986 */ /* 0x0001e2000c101116 */
[----:B------:R-:W-:Y:S05]  /*5d10*/  @P4 BRA `(.L_x_46) ;  /* 0x0000000000044947 */ /* 0x000fea0003800000 */
[----:B------:R0:W5:Y:S02]  /*5d20*/  LDG.E.U8 R32, desc[UR22][R28.64+0x8] ;  /* 0x000008161c207981 */ /* 0x000164000c1e1100 */
.L_x_46:
[----:B------:R-:W-:Y:S05]  /*5d30*/  BSYNC B1 ;  /* 0x0000000000017941 */ /* 0x000fea0003800000 */
.L_x_45:
[----:B-----5:R-:W-:Y:S01]  /*5d40*/  LOP3.LUT R32, R32, 0xff, RZ, 0xc0, !PT ;  /* 0x000000ff20207812 */ /* 0x020fe200078ec0ff */
[----:B------:R-:W-:Y:S01]  /*5d50*/  BSSY B1, `(.L_x_47) ;  /* 0x000000b000017945 */ /* 0x000fe20003800000 */
[----:B------:R-:W-:Y:S02]  /*5d60*/  ISETP.LT.OR P3, PT, R34, 0xa, !P0 ;  /* 0x0000000a2200780c */ /* 0x000fe40004761670 */
[----:B------:R-:W-:-:S05]  /*5d70*/  F2FP.F16.E4M3.UNPACK_B R32, R32 ;  /* 0x00000020ff20723e */ /* 0x000fca00020006ff */
[----:B------:R-:W-:-:S05]  /*5d80*/  HADD2.F32 R32, -RZ, R32.H0_H0 ;  /* 0x20000020ff207230 */ /* 0x000fca0000004100 */
[----:B0-----:R-:W-:Y:S01]  /*5d90*/  FMUL R33, R32, UR26 ;  /* 0x0000001a20217c20 */ /* 0x001fe20008400000 */
[----:B------:R-:W-:-:S03]  /*5da0*/  PRMT R32, RZ, 0x7610, R32 ;  /* 0x00007610ff207816 */ /* 0x000fc60000000020 */
[----:B------:R-:W-:-:S05]  /*5db0*/  FFMA R33, R222, UR25, R33 ;  /* 0x00000019de217c23 */ /* 0x000fca0008000021 */
[----:B------:R-:W-:-:S05]  /*5dc0*/  F2FP.SATFINITE.E4M3.F32.PACK_AB_MERGE_C R33, RZ, R33, RZ ;  /* 0x00000021ff21723e */ /* 0x000fca00048070ff */
[----:B------:R0:W-:Y:S01]  /*5dd0*/  @!P4 STG.E.U8 desc[UR22][R24.64+0x8], R33 ;  /* 0x000008211800c986 */ /* 0x0001e2000c101116 */
[----:B------:R-:W-:Y:S05]  /*5de0*/  @P3 BRA `(.L_x_48) ;  /* 0x0000000000043947 */ /* 0x000fea0003800000 */
[----:B------:R0:W5:Y:S02]  /*5df0*/  LDG.E.U8 R32, desc[UR22][R28.64+0x9] ;  /* 0x000009161c207981 */ /* 0x000164000c1e1100 */
.L_x_48:
[----:B------:R-:W-:Y:S05]  /*5e00*/  BSYNC B1 ;  /* 0x0000000000017941 */ /* 0x000fea0003800000 */
.L_x_47:
        /* <DEDUP_REMOVED lines=12> */
.L_x_50:
[----:B------:R-:W-:Y:S05]  /*5ed0*/  BSYNC B1 ;  /* 0x0000000000017941 */ /* 0x000fea0003800000 */
.L_x_49:
        /* <DEDUP_REMOVED lines=12> */
.L_x_52:
[----:B------:R-:W-:Y:S05]  /*5fa0*/  BSYNC B1 ;  /* 0x0000000000017941 */ /* 0x000fea0003800000 */
.L_x_51:
        /* <DEDUP_REMOVED lines=12> */
.L_x_54:
[----:B------:R-:W-:Y:S05]  /*6070*/  BSYNC B1 ;  /* 0x0000000000017941 */ /* 0x000fea0003800000 */
.L_x_53:
        /* <DEDUP_REMOVED lines=12> */
.L_x_56:
[----:B------:R-:W-:Y:S05]  /*6140*/  BSYNC B1 ;  /* 0x0000000000017941 */ /* 0x000fea0003800000 */
.L_x_55:
        /* <DEDUP_REMOVED lines=12> */
.L_x_58:
[----:B------:R-:W-:Y:S05]  /*6210*/  BSYNC B1 ;  /* 0x0000000000017941 */ /* 0x000fea0003800000 */
.L_x_57:
        /* <DEDUP_REMOVED lines=12> */
.L_x_60:
[----:B------:R-:W-:Y:S05]  /*62e0*/  BSYNC B1 ;  /* 0x0000000000017941 */ /* 0x000fea0003800000 */
.L_x_59:
        /* <DEDUP_REMOVED lines=12> */
.L_x_62:
[----:B------:R-:W-:Y:S05]  /*63b0*/  BSYNC B1 ;  /* 0x0000000000017941 */ /* 0x000fea0003800000 */
.L_x_61:
        /* <DEDUP_REMOVED lines=12> */
.L_x_64:
[----:B------:R-:W-:Y:S05]  /*6480*/  BSYNC B1 ;  /* 0x0000000000017941 */ /* 0x000fea0003800000 */
.L_x_63:
        /* <DEDUP_REMOVED lines=12> */
.L_x_66:
[----:B------:R-:W-:Y:S05]  /*6550*/  BSYNC B1 ;  /* 0x0000000000017941 */ /* 0x000fea0003800000 */
.L_x_65:
        /* <DEDUP_REMOVED lines=12> */
.L_x_68:
[----:B------:R-:W-:Y:S05]  /*6620*/  BSYNC B1 ;  /* 0x0000000000017941 */ /* 0x000fea0003800000 */
.L_x_67:
        /* <DEDUP_REMOVED lines=12> */
.L_x_70:
[----:B------:R-:W-:Y:S05]  /*66f0*/  BSYNC B1 ;  /* 0x0000000000017941 */ /* 0x000fea0003800000 */
.L_x_69:
        /* <DEDUP_REMOVED lines=12> */
.L_x_72:
[----:B------:R-:W-:Y:S05]  /*67c0*/  BSYNC B1 ;  /* 0x0000000000017941 */ /* 0x000fea0003800000 */
.L_x_71:
        /* <DEDUP_REMOVED lines=12> */
.L_x_74:
[----:B------:R-:W-:Y:S05]  /*6890*/  BSYNC B1 ;  /* 0x0000000000017941 */ /* 0x000fea0003800000 */
.L_x_73:
        /* <DEDUP_REMOVED lines=12> */
.L_x_76:
[----:B------:R-:W-:Y:S05]  /*6960*/  BSYNC B1 ;  /* 0x0000000000017941 */ /* 0x000fea0003800000 */
.L_x_75:
        /* <DEDUP_REMOVED lines=12> */
.L_x_78:
[----:B------:R-:W-:Y:S05]  /*6a30*/  BSYNC B1 ;  /* 0x0000000000017941 */ /* 0x000fea0003800000 */
.L_x_77:
        /* <DEDUP_REMOVED lines=12> */
.L_x_80:
[----:B------:R-:W-:Y:S05]  /*6b00*/  BSYNC B1 ;  /* 0x0000000000017941 */ /* 0x000fea0003800000 */
.L_x_79:
        /* <DEDUP_REMOVED lines=12> */
.L_x_82:
[----:B------:R-:W-:Y:S05]  /*6bd0*/  BSYNC B1 ;  /* 0x0000000000017941 */ /* 0x000fea0003800000 */
.L_x_81:
        /* <DEDUP_REMOVED lines=12> */
.L_x_84:
[----:B------:R-:W-:Y:S05]  /*6ca0*/  BSYNC B1 ;  /* 0x0000000000017941 */ /* 0x000fea0003800000 */
.L_x_83:
        /* <DEDUP_REMOVED lines=12> */
.L_x_86:
[----:B------:R-:W-:Y:S05]  /*6d70*/  BSYNC B1 ;  /* 0x0000000000017941 */ /* 0x000fea0003800000 */
.L_x_85:
        /* <DEDUP_REMOVED lines=12> */
.L_x_88:
[----:B------:R-:W-:Y:S05]  /*6e40*/  BSYNC B1 ;  /* 0x0000000000017941 */ /* 0x000fea0003800000 */
.L_x_87:
        /* <DEDUP_REMOVED lines=12> */
.L_x_90:
[----:B------:R-:W-:Y:S05]  /*6f10*/  BSYNC B1 ;  /* 0x0000000000017941 */ /* 0x000fea0003800000 */
.L_x_89:
        /* <DEDUP_REMOVED lines=12> */
.L_x_92:
[----:B------:R-:W-:Y:S05]  /*6fe0*/  BSYNC B1 ;  /* 0x0000000000017941 */ /* 0x000fea0003800000 */
.L_x_91:
        /* <DEDUP_REMOVED lines=12> */
.L_x_94:
[----:B------:R-:W-:Y:S05]  /*70b0*/  BSYNC B1 ;  /* 0x0000000000017941 */ /* 0x000fea0003800000 */
.L_x_93:
        /* <DEDUP_REMOVED lines=12> */
.L_x_96:
[----:B------:R-:W-:Y:S05]  /*7180*/  BSYNC B1 ;  /* 0x0000000000017941 */ /* 0x000fea0003800000 */
.L_x_95:
        /* <DEDUP_REMOVED lines=12> */
.L_x_98:
[----:B------:R-:W-:Y:S05]  /*7250*/  BSYNC B1 ;  /* 0x0000000000017941 */ /* 0x000fea0003800000 */
.L_x_97:
        /* <DEDUP_REMOVED lines=12> */
.L_x_100:
[----:B------:R-:W-:Y:S05]  /*7320*/  BSYNC B1 ;  /* 0x0000000000017941 */ /* 0x000fea0003800000 */
.L_x_99:
        /* <DEDUP_REMOVED lines=12> */
.L_x_102:
[----:B------:R-:W-:Y:S05]  /*73f0*/  BSYNC B1 ;  /* 0x0000000000017941 */ /* 0x000fea0003800000 */
.L_x_101:
        /* <DEDUP_REMOVED lines=12> */
.L_x_104:
[----:B------:R-:W-:Y:S05]  /*74c0*/  BSYNC B1 ;  /* 0x0000000000017941 */ /* 0x000fea0003800000 */
.L_x_103:
        /* <DEDUP_REMOVED lines=12> */
.L_x_106:
[----:B------:R-:W-:Y:S05]  /*7590*/  BSYNC B1 ;  /* 0x0000000000017941 */ /* 0x000fea0003800000 */
.L_x_105:
        /* <DEDUP_REMOVED lines=12> */
.L_x_108:
[----:B------:R-:W-:Y:S05]  /*7660*/  BSYNC B1 ;  /* 0x0000000000017941 */ /* 0x000fea0003800000 */
.L_x_107:
        /* <DEDUP_REMOVED lines=12> */
.L_x_110:
[----:B------:R-:W-:Y:S05]  /*7730*/  BSYNC B1 ;  /* 0x0000000000017941 */ /* 0x000fea0003800000 */
.L_x_109:
        /* <DEDUP_REMOVED lines=12> */
.L_x_112:
[----:B------:R-:W-:Y:S05]  /*7800*/  BSYNC B1 ;  /* 0x0000000000017941 */ /* 0x000fea0003800000 */
.L_x_111:
        /* <DEDUP_REMOVED lines=12> */
.L_x_114:
[----:B------:R-:W-:Y:S05]  /*78d0*/  BSYNC B1 ;  /* 0x0000000000017941 */ /* 0x000fea0003800000 */
.L_x_113:
        /* <DEDUP_REMOVED lines=12> */
.L_x_116:
[----:B------:R-:W-:Y:S05]  /*79a0*/  BSYNC B1 ;  /* 0x0000000000017941 */ /* 0x000fea0003800000 */
.L_x_115:
        /* <DEDUP_REMOVED lines=12> */
.L_x_118:
[----:B------:R-:W-:Y:S05]  /*7a70*/  BSYNC B1 ;  /* 0x0000000000017941 */ /* 0x000fea0003800000 */
.L_x_117:
        /* <DEDUP_REMOVED lines=12> */
.L_x_120:
[----:B------:R-:W-:Y:S05]  /*7b40*/  BSYNC B1 ;  /* 0x0000000000017941 */ /* 0x000fea0003800000 */
.L_x_119:
        /* <DEDUP_REMOVED lines=12> */
.L_x_122:
[----:B------:R-:W-:Y:S05]  /*7c10*/  BSYNC B1 ;  /* 0x0000000000017941 */ /* 0x000fea0003800000 */
.L_x_121:
        /* <DEDUP_REMOVED lines=12> */
.L_x_124:
[----:B------:R-:W-:Y:S05]  /*7ce0*/  BSYNC B1 ;  /* 0x0000000000017941 */ /* 0x000fea0003800000 */
.L_x_123:
        /* <DEDUP_REMOVED lines=12> */
.L_x_126:
[----:B------:R-:W-:Y:S05]  /*7db0*/  BSYNC B1 ;  /* 0x0000000000017941 */ /* 0x000fea0003800000 */
.L_x_125:
        /* <DEDUP_REMOVED lines=12> */
.L_x_128:
[----:B------:R-:W-:Y:S05]  /*7e80*/  BSYNC B1 ;  /* 0x0000000000017941 */ /* 0x000fea0003800000 */
.L_x_127:
        /* <DEDUP_REMOVED lines=12> */
.L_x_130:
[----:B------:R-:W-:Y:S05]  /*7f50*/  BSYNC B1 ;  /* 0x0000000000017941 */ /* 0x000fea0003800000 */
.L_x_129:
        /* <DEDUP_REMOVED lines=12> */
.L_x_132:
[----:B------:R-:W-:Y:S05]  /*8020*/  BSYNC B1 ;  /* 0x0000000000017941 */ /* 0x000fea0003800000 */
.L_x_131:
        /* <DEDUP_REMOVED lines=12> */
.L_x_134:
[----:B------:R-:W-:Y:S05]  /*80f0*/  BSYNC B1 ;  /* 0x0000000000017941 */ /* 0x000fea0003800000 */
.L_x_133:
        /* <DEDUP_REMOVED lines=12> */
.L_x_136:
[----:B------:R-:W-:Y:S05]  /*81c0*/  BSYNC B1 ;  /* 0x0000000000017941 */ /* 0x000fea0003800000 */
.L_x_135:
        /* <DEDUP_REMOVED lines=12> */
.L_x_138:
[----:B------:R-:W-:Y:S05]  /*8290*/  BSYNC B1 ;  /* 0x0000000000017941 */ /* 0x000fea0003800000 */
.L_x_137:
        /* <DEDUP_REMOVED lines=12> */
.L_x_140:
[----:B------:R-:W-:Y:S05]  /*8360*/  BSYNC B1 ;  /* 0x0000000000017941 */ /* 0x000fea0003800000 */
.L_x_139:
        /* <DEDUP_REMOVED lines=12> */
.L_x_142:
[----:B------:R-:W-:Y:S05]  /*8430*/  BSYNC B1 ;  /* 0x0000000000017941 */ /* 0x000fea0003800000 */
.L_x_141:
        /* <DEDUP_REMOVED lines=12> */
.L_x_144:
[----:B------:R-:W-:Y:S05]  /*8500*/  BSYNC B1 ;  /* 0x0000000000017941 */ /* 0x000fea0003800000 */
.L_x_143:
        /* <DEDUP_REMOVED lines=12> */
.L_x_146:
[----:B------:R-:W-:Y:S05]  /*85d0*/  BSYNC B1 ;  /* 0x0000000000017941 */ /* 0x000fea0003800000 */
.L_x_145:
        /* <DEDUP_REMOVED lines=12> */
.L_x_148:
[----:B------:R-:W-:Y:S05]  /*86a0*/  BSYNC B1 ;  /* 0x0000000000017941 */ /* 0x000fea0003800000 */
.L_x_147:
        /* <DEDUP_REMOVED lines=12> */
.L_x_150:
[----:B------:R-:W-:Y:S05]  /*8770*/  BSYNC B1 ;  /* 0x0000000000017941 */ /* 0x000fea0003800000 */
.L_x_149:
        /* <DEDUP_REMOVED lines=12> */
.L_x_152:
[----:B------:R-:W-:Y:S05]  /*8840*/  BSYNC B1 ;  /* 0x0000000000017941 */ /* 0x000fea0003800000 */
.L_x_151:
        /* <DEDUP_REMOVED lines=12> */
.L_x_154:
[----:B------:R-:W-:Y:S05]  /*8910*/  BSYNC B1 ;  /* 0x0000000000017941 */ /* 0x000fea0003800000 */
.L_x_153:
        /* <DEDUP_REMOVED lines=12> */
.L_x_156:
[----:B------:R-:W-:Y:S05]  /*89e0*/  BSYNC B1 ;  /* 0x0000000000017941 */ /* 0x000fea0003800000 */
.L_x_155:
        /* <DEDUP_REMOVED lines=12> */
.L_x_158:
[----:B------:R-:W-:Y:S05]  /*8ab0*/  BSYNC B1 ;  /* 0x0000000000017941 */ /* 0x000fea0003800000 */
.L_x_157:
        /* <DEDUP_REMOVED lines=12> */
.L_x_160:
[----:B------:R-:W-:Y:S05]  /*8b80*/  BSYNC B1 ;  /* 0x0000000000017941 */ /* 0x000fea0003800000 */
.L_x_159:
        /* <DEDUP_REMOVED lines=12> */
.L_x_162:
[----:B------:R-:W-:Y:S05]  /*8c50*/  BSYNC B1 ;  /* 0x0000000000017941 */ /* 0x000fea0003800000 */
.L_x_161:
        /* <DEDUP_REMOVED lines=12> */
.L_x_164:
[----:B------:R-:W-:Y:S05]  /*8d20*/  BSYNC B1 ;  /* 0x0000000000017941 */ /* 0x000fea0003800000 */
.L_x_163:
        /* <DEDUP_REMOVED lines=12> */
.L_x_166:
[----:B------:R-:W-:Y:S05]  /*8df0*/  BSYNC B1 ;  /* 0x0000000000017941 */ /* 0x000fea0003800000 */
.L_x_165:
        /* <DEDUP_REMOVED lines=12> */
.L_x_168:
[----:B------:R-:W-:Y:S05]  /*8ec0*/  BSYNC B1 ;  /* 0x0000000000017941 */ /* 0x000fea0003800000 */
.L_x_167:
        /* <DEDUP_REMOVED lines=12> */
.L_x_170:
[----:B------:R-:W-:Y:S05]  /*8f90*/  BSYNC B1 ;  /* 0x0000000000017941 */ /* 0x000fea0003800000 */
.L_x_169:
        /* <DEDUP_REMOVED lines=12> */
.L_x_172:
[----:B------:R-:W-:Y:S05]  /*9060*/  BSYNC B1 ;  /* 0x0000000000017941 */ /* 0x000fea0003800000 */
.L_x_171:
        /* <DEDUP_REMOVED lines=12> */
.L_x_174:
[----:B------:R-:W-:Y:S05]  /*9130*/  BSYNC B1 ;  /* 0x0000000000017941 */ /* 0x000fea0003800000 */
.L_x_173:
        /* <DEDUP_REMOVED lines=12> */
.L_x_176:
[----:B------:R-:W-:Y:S05]  /*9200*/  BSYNC B1 ;  /* 0x0000000000017941 */ /* 0x000fea0003800000 */
.L_x_175:
        /* <DEDUP_REMOVED lines=12> */
.L_x_178:
[----:B------:R-:W-:Y:S05]  /*92d0*/  BSYNC B1 ;  /* 0x0000000000017941 */ /* 0x000fea0003800000 */
.L_x_177:
        /* <DEDUP_REMOVED lines=12> */
.L_x_180:
[----:B------:R-:W-:Y:S05]  /*93a0*/  BSYNC B1 ;  /* 0x0000000000017941 */ /* 0x000fea0003800000 */
.L_x_179:
        /* <DEDUP_REMOVED lines=12> */
.L_x_182:
[----:B------:R-:W-:Y:S05]  /*9470*/  BSYNC B1 ;  /* 0x0000000000017941 */ /* 0x000fea0003800000 */
.L_x_181:
        /* <DEDUP_REMOVED lines=12> */
.L_x_184:
[----:B------:R-:W-:Y:S05]  /*9540*/  BSYNC B1 ;  /* 0x0000000000017941 */ /* 0x000fea0003800000 */
.L_x_183:
        /* <DEDUP_REMOVED lines=12> */
.L_x_186:
[----:B------:R-:W-:Y:S05]  /*9610*/  BSYNC B1 ;  /* 0x0000000000017941 */ /* 0x000fea0003800000 */
.L_x_185:
        /* <DEDUP_REMOVED lines=12> */
.L_x_188:
[----:B------:R-:W-:Y:S05]  /*96e0*/  BSYNC B1 ;  /* 0x0000000000017941 */ /* 0x000fea0003800000 */
.L_x_187:
[----:B-----5:R-:W-:Y:S01]  /*96f0*/  LOP3.LUT R32, R32, 0xff, RZ, 0xc0, !PT ;  /* 0x000000ff20207812 */ /* 0x020fe200078ec0ff */
[----:B------:R-:W-:Y:S01]  /*9700*/  BSSY B1, `(.L_x_189) ;  /* 0x000000b000017945 */ /* 0x000fe20003800000 */
[----:B------:R-:W-:Y:S02]  /*9710*/  ISETP.LT.OR P4, PT, R34, 0x99, !P0 ;  /* 0x000000992200780c */ /* 0x000fe40004781670 */
[----:B------:R-:W-:-:S05]  /*9720*/  F2FP.F16.E4M3.UNPACK_B R32, R32 ;  /* 0x00000020ff20723e */ /* 0x000fca00020006ff */
[----:B------:R-:W-:-:S05]  /*9730*/  HADD2.F32 R32, -RZ, R32.H0_H0 ;  /* 0x20000020ff207230 */ /* 0x000fca0000004100 */
[----:B------:R-:W-:-:S04]  /*9740*/  FMUL R32, R32, UR26 ;  /* 0x0000001a20207c20 */ /* 0x000fc80008400000 */
[----:B------:R-:W-:Y:S01]  /*9750*/  FFMA R32, R23, UR25, R32 ;  /* 0x0000001917207c23 */ /* 0x000fe20008000020 */
[----:B------:R-:W-:-:S04]  /*9760*/  PRMT R23, RZ, 0x7610, R23 ;  /* 0x00007610ff177816 */ /* 0x000fc80000000017 */
[----:B0-----:R-:W-:-:S05]  /*9770*/  F2FP.SATFINITE.E4M3.F32.PACK_AB_MERGE_C R33, RZ, R32, RZ ;  /* 0x00000020ff21723e */ /* 0x001fca00048070ff */
[----:B------:R0:W-:Y:S01]  /*9780*/  @!P3 STG.E.U8 desc[UR22][R26.64+0x91], R33 ;  /* 0x000091211a00b986 */ /* 0x0001e2000c101116 */
[----:B------:R-:W-:Y:S05]  /*9790*/  @P4 BRA `(.L_x_190) ;  /* 0x0000000000044947 */ /* 0x000fea0003800000 */
[----:B------:R0:W5:Y:S02]  /*97a0*/  LDG.E.U8 R23, desc[UR22][R28.64+0x98] ;  /* 0x000098161c177981 */ /* 0x000164000c1e1100 */
.L_x_190:
[----:B------:R-:W-:Y:S05]  /*97b0*/  BSYNC B1 ;  /* 0x0000000000017941 */ /* 0x000fea0003800000 */
.L_x_189:
        /* <DEDUP_REMOVED lines=8> */
[----:B------:R-:W-:-:S05]  /*9840*/  F2FP.SATFINITE.E4M3.F32.PACK_AB_MERGE_C R23, RZ, R23, RZ ;  /* 0x00000017ff17723e */ /* 0x000fca00048070ff */
[----:B------:R0:W-:Y:S01]  /*9850*/  @!P4 STG.E.U8 desc[UR22][R24.64+0x98], R23 ;  /* 0x000098171800c986 */ /* 0x0001e2000c101116 */
[----:B------:R-:W-:Y:S05]  /*9860*/  @P3 BRA `(.L_x_192) ;  /* 0x0000000000043947 */ /* 0x000fea0003800000 */
[----:B------:R0:W5:Y:S02]  /*9870*/  LDG.E.U8 R22, desc[UR22][R28.64+0x99] ;  /* 0x000099161c167981 */ /* 0x000164000c1e1100 */
.L_x_192:
[----:B------:R-:W-:Y:S05]  /*9880*/  BSYNC B1 ;  /* 0x0000000000017941 */ /* 0x000fea0003800000 */
.L_x_191:
        /* <DEDUP_REMOVED lines=12> */
.L_x_194:
[----:B------:R-:W-:Y:S05]  /*9950*/  BSYNC B1 ;  /* 0x0000000000017941 */ /* 0x000fea0003800000 */
.L_x_193:
        /* <DEDUP_REMOVED lines=12> */
.L_x_196:
[----:B------:R-:W-:Y:S05]  /*9a20*/  BSYNC B1 ;  /* 0x0000000000017941 */ /* 0x000fea0003800000 */
.L_x_195:
        /* <DEDUP_REMOVED lines=12> */
.L_x_198:
[----:B------:R-:W-:Y:S05]  /*9af0*/  BSYNC B1 ;  /* 0x0000000000017941 */ /* 0x000fea0003800000 */
.L_x_197:
        /* <DEDUP_REMOVED lines=12> */
.L_x_200:
[----:B------:R-:W-:Y:S05]  /*9bc0*/  BSYNC B1 ;  /* 0x0000000000017941 */ /* 0x000fea0003800000 */
.L_x_199:
        /* <DEDUP_REMOVED lines=12> */
.L_x_202:
[----:B------:R-:W-:Y:S05]  /*9c90*/  BSYNC B1 ;  /* 0x0000000000017941 */ /* 0x000fea0003800000 */
.L_x_201:
        /* <DEDUP_REMOVED lines=12> */
.L_x_204:
[----:B------:R-:W-:Y:S05]  /*9d60*/  BSYNC B1 ;  /* 0x0000000000017941 */ /* 0x000fea0003800000 */
.L_x_203:
        /* <DEDUP_REMOVED lines=12> */
.L_x_206:
[----:B------:R-:W-:Y:S05]  /*9e30*/  BSYNC B1 ;  /* 0x0000000000017941 */ /* 0x000fea0003800000 */
.L_x_205:
        /* <DEDUP_REMOVED lines=12> */
.L_x_208:
[----:B------:R-:W-:Y:S05]  /*9f00*/  BSYNC B1 ;  /* 0x0000000000017941 */ /* 0x000fea0003800000 */
.L_x_207:
        /* <DEDUP_REMOVED lines=12> */
.L_x_210:
[----:B------:R-:W-:Y:S05]  /*9fd0*/  BSYNC B1 ;  /* 0x0000000000017941 */ /* 0x000fea0003800000 */
.L_x_209:
        /* <DEDUP_REMOVED lines=12> */
.L_x_212:
[----:B------:R-:W-:Y:S05]  /*a0a0*/  BSYNC B1 ;  /* 0x0000000000017941 */ /* 0x000fea0003800000 */
.L_x_211:
        /* <DEDUP_REMOVED lines=12> */
.L_x_214:
[----:B------:R-:W-:Y:S05]  /*a170*/  BSYNC B1 ;  /* 0x0000000000017941 */ /* 0x000fea0003800000 */
.L_x_213:
        /* <DEDUP_REMOVED lines=12> */
.L_x_216:
[----:B------:R-:W-:Y:S05]  /*a240*/  BSYNC B1 ;  /* 0x0000000000017941 */ /* 0x000fea0003800000 */
.L_x_215:
        /* <DEDUP_REMOVED lines=12> */
.L_x_218:
[----:B------:R-:W-:Y:S05]  /*a310*/  BSYNC B1 ;  /* 0x0000000000017941 */ /* 0x000fea0003800000 */
.L_x_217:
        /* <DEDUP_REMOVED lines=12> */
.L_x_220:
[----:B------:R-:W-:Y:S05]  /*a3e0*/  BSYNC B1 ;  /* 0x0000000000017941 */ /* 0x000fea0003800000 */
.L_x_219:
        /* <DEDUP_REMOVED lines=12> */
.L_x_222:
[----:B------:R-:W-:Y:S05]  /*a4b0*/  BSYNC B1 ;  /* 0x0000000000017941 */ /* 0x000fea0003800000 */
.L_x_221:
        /* <DEDUP_REMOVED lines=12> */
.L_x_224:
[----:B------:R-:W-:Y:S05]  /*a580*/  BSYNC B1 ;  /* 0x0000000000017941 */ /* 0x000fea0003800000 */
.L_x_223:
        /* <DEDUP_REMOVED lines=12> */
.L_x_226:
[----:B------:R-:W-:Y:S05]  /*a650*/  BSYNC B1 ;  /* 0x0000000000017941 */ /* 0x000fea0003800000 */
.L_x_225:
        /* <DEDUP_REMOVED lines=12> */
.L_x_228:
[----:B------:R-:W-:Y:S05]  /*a720*/  BSYNC B1 ;  /* 0x0000000000017941 */ /* 0x000fea0003800000 */
.L_x_227:
        /* <DEDUP_REMOVED lines=12> */
.L_x_230:
[----:B------:R-:W-:Y:S05]  /*a7f0*/  BSYNC B1 ;  /* 0x0000000000017941 */ /* 0x000fea0003800000 */
.L_x_229:
        /* <DEDUP_REMOVED lines=12> */
.L_x_232:
[----:B------:R-:W-:Y:S05]  /*a8c0*/  BSYNC B1 ;  /* 0x0000000000017941 */ /* 0x000fea0003800000 */
.L_x_231:
[----:B-----5:R-:W-:Y:S01]  /*a8d0*/  LOP3.LUT R2, R2, 0xff, RZ, 0xc0, !PT ;  /* 0x000000ff02027812 */ /* 0x020fe200078ec0ff */
[----:B------:R-:W-:Y:S01]  /*a8e0*/  BSSY B1, `(.L_x_233) ;  /* 0x000000b000017945 */ /* 0x000fe20003800000 */
[----:B------:R-:W-:Y:S02]  /*a8f0*/  ISETP.LT.OR P4, PT, R34, 0xc1, !P1 ;  /* 0x000000c12200780c */ /* 0x000fe40004f81670 */
[----:B------:R-:W-:-:S05]  /*a900*/  F2FP.F16.E4M3.UNPACK_B R2, R2 ;  /* 0x00000002ff02723e */ /* 0x000fca00020006ff */
[----:B------:R-:W-:-:S05]  /*a910*/  HADD2.F32 R2, -RZ, R2.H0_H0 ;  /* 0x20000002ff027230 */ /* 0x000fca0000004100 */
[----:B0-----:R-:W-:-:S04]  /*a920*/  FMUL R3, R2, UR26 ;  /* 0x0000001a02037c20 */ /* 0x001fc80008400000 */
[----:B------:R-:W-:Y:S01]  /*a930*/  FFMA R3, R0, UR25, R3 ;  /* 0x0000001900037c23 */ /* 0x000fe20008000003 */
[----:B------:R-:W-:-:S04]  /*a940*/  PRMT R0, RZ, 0x7610, R0 ;  /* 0x00007610ff007816 */ /* 0x000fc80000000000 */
[----:B------:R-:W-:-:S05]  /*a950*/  F2FP.SATFINITE.E4M3.F32.PACK_AB_MERGE_C R3, RZ, R3, RZ ;  /* 0x00000003ff03723e */ /* 0x000fca00048070ff */
[----:B------:R0:W-:Y:S01]  /*a960*/  @!P3 STG.E.U8 desc[UR22][R24.64+0xc1], R3 ;  /* 0x0000c1031800b986 */ /* 0x0001e2000c101116 */
[----:B------:R-:W-:Y:S05]  /*a970*/  @P4 BRA `(.L_x_234) ;  /* 0x0000000000044947 */ /* 0x000fea0003800000 */
[----:B------:R0:W5:Y:S02]  /*a980*/  LDG.E.U8 R0, desc[UR22][R30.64+0xc0] ;  /* 0x0000c0161e007981 */ /* 0x000164000c1e1100 */
.L_x_234:
[----:B------:R-:W-:Y:S05]  /*a990*/  BSYNC B1 ;  /* 0x0000000000017941 */ /* 0x000fea0003800000 */
.L_x_233:
[----:B------:R-:W2:Y:S01]  /*a9a0*/  LDL.LU R2, [R1] ;  /* 0x0000000001027983 */ /* 0x000ea20000300800 */
[----:B-----5:R-:W-:Y:S01]  /*a9b0*/  LOP3.LUT R0, R0, 0xff, RZ, 0xc0, !PT ;  /* 0x000000ff00007812 */ /* 0x020fe200078ec0ff */
[----:B------:R-:W-:Y:S01]  /*a9c0*/  BSSY B1, `(.L_x_235) ;  /* 0x000000b000017945 */ /* 0x000fe20003800000 */
[----:B------:R-:W-:Y:S02]  /*a9d0*/  ISETP.LT.OR P3, PT, R34, 0xc2, !P1 ;  /* 0x000000c22200780c */ /* 0x000fe40004f61670 */
[----:B------:R-:W-:-:S05]  /*a9e0*/  F2FP.F16.E4M3.UNPACK_B R0, R0 ;  /* 0x00000000ff00723e */ /* 0x000fca00020006ff */
[----:B------:R-:W-:-:S05]  /*a9f0*/  HADD2.F32 R0, -RZ, R0.H0_H0 ;  /* 0x20000000ff007230 */ /* 0x000fca0000004100 */
[----:B------:R-:W-:-:S04]  /*aa00*/  FMUL R0, R0, UR26 ;  /* 0x0000001a00007c20 */ /* 0x000fc80008400000 */
[----:B--2---:R-:W-:-:S05]  /*aa10*/  FFMA R0, R2, UR25, R0 ;  /* 0x0000001902007c23 */ /* 0x004fca0008000000 */
[----:B0-----:R-:W-:Y:S02]  /*aa20*/  F2FP.SATFINITE.E4M3.F32.PACK_AB_MERGE_C R3, RZ, R0, RZ ;  /* 0x00000000ff03723e */ /* 0x001fe400048070ff */
[----:B------:R-:W-:-:S03]  /*aa30*/  PRMT R0, RZ, 0x7610, R0 ;  /* 0x00007610ff007816 */ /* 0x000fc60000000000 */
[----:B------:R0:W-:Y:S01]  /*aa40*/  @!P4 STG.E.U8 desc[UR22][R26.64+0xc0], R3 ;  /* 0x0000c0031a00c986 */ /* 0x0001e2000c101116 */
[----:B------:R-:W-:Y:S05]  /*aa50*/  @P3 BRA `(.L_x_236) ;  /* 0x0000000000043947 */ /* 0x000fea0003800000 */
[----:B------:R2:W5:Y:S02]  /*aa60*/  LDG.E.U8 R0, desc[UR22][R30.64+0xc1] ;  /* 0x0000c1161e007981 */ /* 0x000564000c1e1100 */
.L_x_236:
[----:B------:R-:W-:Y:S05]  /*aa70*/  BSYNC B1 ;  /* 0x0000000000017941 */ /* 0x000fea0003800000 */
.L_x_235:
[----:B------:R-:W3:Y:S01]  /*aa80*/  LDL.LU R2, [R1+0x4] ;  /* 0x0000040001027983 */ /* 0x000ee20000300800 */
[----:B-----5:R-:W-:Y:S01]  /*aa90*/  LOP3.LUT R0, R0, 0xff, RZ, 0xc0, !PT ;  /* 0x000000ff00007812 */ /* 0x020fe200078ec0ff */
[----:B------:R-:W-:Y:S01]  /*aaa0*/  BSSY B1, `(.L_x_237) ;  /* 0x000000b000017945 */ /* 0x000fe20003800000 */
[----:B------:R-:W-:Y:S02]  /*aab0*/  ISETP.LT.OR P4, PT, R34, 0xc9, !P0 ;  /* 0x000000c92200780c */ /* 0x000fe40004781670 */
[----:B------:R-:W-:-:S05]  /*aac0*/  F2FP.F16.E4M3.UNPACK_B R0, R0 ;  /* 0x00000000ff00723e */ /* 0x000fca00020006ff */
[----:B------:R-:W-:-:S05]  /*aad0*/  HADD2.F32 R0, -RZ, R0.H0_H0 ;  /* 0x20000000ff007230 */ /* 0x000fca0000004100 */
[----:B------:R-:W-:-:S04]  /*aae0*/  FMUL R0, R0, UR26 ;  /* 0x0000001a00007c20 */ /* 0x000fc80008400000 */
[----:B---3--:R-:W-:-:S05]  /*aaf0*/  FFMA R0, R2, UR25, R0 ;  /* 0x0000001902007c23 */ /* 0x008fca0008000000 */
[----:B0-----:R-:W-:Y:S02]  /*ab00*/  F2FP.SATFINITE.E4M3.F32.PACK_AB_MERGE_C R3, RZ, R0, RZ ;  /* 0x00000000ff03723e */ /* 0x001fe400048070ff */
[----:B------:R-:W-:-:S03]  /*ab10*/  PRMT R0, RZ, 0x7610, R0 ;  /* 0x00007610ff007816 */ /* 0x000fc60000000000 */
[----:B------:R0:W-:Y:S01]  /*ab20*/  @!P3 STG.E.U8 desc[UR22][R26.64+0xc1], R3 ;  /* 0x0000c1031a00b986 */ /* 0x0001e2000c101116 */
[----:B------:R-:W-:Y:S05]  /*ab30*/  @P4 BRA `(.L_x_238) ;  /* 0x0000000000044947 */ /* 0x000fea0003800000 */
[----:B------:R3:W5:Y:S02]  /*ab40*/  LDG.E.U8 R0, desc[UR22][R28.64+0xc8] ;  /* 0x0000c8161c007981 */ /* 0x000764000c1e1100 */
.L_x_238:
[----:B------:R-:W-:Y:S05]  /*ab50*/  BSYNC B1 ;  /* 0x0000000000017941 */ /* 0x000fea0003800000 */
.L_x_237:
[----:B------:R-:W2:Y:S01]  /*ab60*/  LDL.LU R2, [R1+0x8] ;  /* 0x0000080001027983 */ /* 0x000ea20000300800 */
        /* <DEDUP_REMOVED lines=12> */
.L_x_240:
[----:B------:R-:W-:Y:S05]  /*ac30*/  BSYNC B1 ;  /* 0x0000000000017941 */ /* 0x000fea0003800000 */
.L_x_239:
        /* <DEDUP_REMOVED lines=13> */
.L_x_242:
[----:B------:R-:W-:Y:S05]  /*ad10*/  BSYNC B1 ;  /* 0x0000000000017941 */ /* 0x000fea0003800000 */
.L_x_241:
        /* <DEDUP_REMOVED lines=13> */
.L_x_244:
[----:B------:R-:W-:Y:S05]  /*adf0*/  BSYNC B1 ;  /* 0x0000000000017941 */ /* 0x000fea0003800000 */
.L_x_243:
        /* <DEDUP_REMOVED lines=13> */
.L_x_246:
[----:B------:R-:W-:Y:S05]  /*aed0*/  BSYNC B1 ;  /* 0x0000000000017941 */ /* 0x000fea0003800000 */
.L_x_245:
        /* <DEDUP_REMOVED lines=13> */
.L_x_248:
[----:B------:R-:W-:Y:S05]  /*afb0*/  BSYNC B1 ;  /* 0x0000000000017941 */ /* 0x000fea0003800000 */
.L_x_247:
        /* <DEDUP_REMOVED lines=13> */
.L_x_250:
[----:B------:R-:W-:Y:S05]  /*b090*/  BSYNC B1 ;  /* 0x0000000000017941 */ /* 0x000fea0003800000 */
.L_x_249:
        /* <DEDUP_REMOVED lines=13> */
.L_x_252:
[----:B------:R-:W-:Y:S05]  /*b170*/  BSYNC B1 ;  /* 0x0000000000017941 */ /* 0x000fea0003800000 */
.L_x_251:
        /* <DEDUP_REMOVED lines=13> */
.L_x_254:
[----:B------:R-:W-:Y:S05]  /*b250*/  BSYNC B1 ;  /* 0x0000000000017941 */ /* 0x000fea0003800000 */
.L_x_253:
        /* <DEDUP_REMOVED lines=13> */
.L_x_256:
[----:B------:R-:W-:Y:S05]  /*b330*/  BSYNC B1 ;  /* 0x0000000000017941 */ /* 0x000fea0003800000 */
.L_x_255:
        /* <DEDUP_REMOVED lines=13> */
.L_x_258:
[----:B------:R-:W-:Y:S05]  /*b410*/  BSYNC B1 ;  /* 0x0000000000017941 */ /* 0x000fea0003800000 */
.L_x_257:
        /* <DEDUP_REMOVED lines=13> */
.L_x_260:
[----:B------:R-:W-:Y:S05]  /*b4f0*/  BSYNC B1 ;  /* 0x0000000000017941 */ /* 0x000fea0003800000 */
.L_x_259:
        /* <DEDUP_REMOVED lines=13> */
.L_x_262:
[----:B------:R-:W-:Y:S05]  /*b5d0*/  BSYNC B1 ;  /* 0x0000000000017941 */ /* 0x000fea0003800000 */
.L_x_261:
        /* <DEDUP_REMOVED lines=13> */
.L_x_264:
[----:B------:R-:W-:Y:S05]  /*b6b0*/  BSYNC B1 ;  /* 0x0000000000017941 */ /* 0x000fea0003800000 */
.L_x_263:
        /* <DEDUP_REMOVED lines=13> */
.L_x_266:
[----:B------:R-:W-:Y:S05]  /*b790*/  BSYNC B1 ;  /* 0x0000000000017941 */ /* 0x000fea0003800000 */
.L_x_265:
        /* <DEDUP_REMOVED lines=13> */
.L_x_268:
[----:B------:R-:W-:Y:S05]  /*b870*/  BSYNC B1 ;  /* 0x0000000000017941 */ /* 0x000fea0003800000 */
.L_x_267:
        /* <DEDUP_REMOVED lines=13> */
.L_x_270:
[----:B------:R-:W-:Y:S05]  /*b950*/  BSYNC B1 ;  /* 0x0000000000017941 */ /* 0x000fea0003800000 */
.L_x_269:
        /* <DEDUP_REMOVED lines=13> */
.L_x_272:
[----:B------:R-:W-:Y:S05]  /*ba30*/  BSYNC B1 ;  /* 0x0000000000017941 */ /* 0x000fea0003800000 */
.L_x_271:
        /* <DEDUP_REMOVED lines=13> */
.L_x_274:
[----:B------:R-:W-:Y:S05]  /*bb10*/  BSYNC B1 ;  /* 0x0000000000017941 */ /* 0x000fea0003800000 */
.L_x_273:
        /* <DEDUP_REMOVED lines=13> */
.L_x_276:
[----:B------:R-:W-:Y:S05]  /*bbf0*/  BSYNC B1 ;  /* 0x0000000000017941 */ /* 0x000fea0003800000 */
.L_x_275:
        /* <DEDUP_REMOVED lines=13> */
.L_x_278:
[----:B------:R-:W-:Y:S05]  /*bcd0*/  BSYNC B1 ;  /* 0x0000000000017941 */ /* 0x000fea0003800000 */
.L_x_277:
        /* <DEDUP_REMOVED lines=13> */
.L_x_280:
[----:B------:R-:W-:Y:S05]  /*bdb0*/  BSYNC B1 ;  /* 0x0000000000017941 */ /* 0x000fea0003800000 */
.L_x_279:
        /* <DEDUP_REMOVED lines=13> */
.L_x_282:
[----:B------:R-:W-:Y:S05]  /*be90*/  BSYNC B1 ;  /* 0x0000000000017941 */ /* 0x000fea0003800000 */
.L_x_281:
        /* <DEDUP_REMOVED lines=13> */
.L_x_284:
[----:B------:R-:W-:Y:S05]  /*bf70*/  BSYNC B1 ;  /* 0x0000000000017941 */ /* 0x000fea0003800000 */
.L_x_283:
        /* <DEDUP_REMOVED lines=13> */
.L_x_286:
[----:B------:R-:W-:Y:S05]  /*c050*/  BSYNC B1 ;  /* 0x0000000000017941 */ /* 0x000fea0003800000 */
.L_x_285:
        /* <DEDUP_REMOVED lines=13> */
.L_x_288:
[----:B------:R-:W-:Y:S05]  /*c130*/  BSYNC B1 ;  /* 0x0000000000017941 */ /* 0x000fea0003800000 */
.L_x_287:
        /* <DEDUP_REMOVED lines=13> */
.L_x_290:
[----:B------:R-:W-:Y:S05]  /*c210*/  BSYNC B1 ;  /* 0x0000000000017941 */ /* 0x000fea0003800000 */
.L_x_289:
        /* <DEDUP_REMOVED lines=13> */
.L_x_292:
[----:B------:R-:W-:Y:S05]  /*c2f0*/  BSYNC B1 ;  /* 0x0000000000017941 */ /* 0x000fea0003800000 */
.L_x_291:
[----:B------:R-:W-:Y:S05]  /*c300*/  @P1 BRA `(.L_x_293) ;  /* 0x0000002000a41947 */ /* 0x000fea0003800000 */
[----:B------:R-:W2:Y:S01]  /*c310*/  LDL.LU R2, [R1+0x74] ;  /* 0x0000740001027983 */ /* 0x000ea20000300800 */
[----:B-----5:R-:W-:-:S04]  /*c320*/  LOP3.LUT R0, R0, 0xff, RZ, 0xc0, !PT ;  /* 0x000000ff00007812 */ /* 0x020fc800078ec0ff */
[----:B------:R-:W-:-:S05]  /*c330*/  F2FP.F16.E4M3.UNPACK_B R0, R0 ;  /* 0x00000000ff00723e */ /* 0x000fca00020006ff */
[----:B------:R-:W-:-:S05]  /*c340*/  HADD2.F32 R0, -RZ, R0.H0_H0 ;  /* 0x20000000ff007230 */ /* 0x000fca0000004100 */
[----:B------:R-:W-:-:S04]  /*c350*/  FMUL R0, R0, UR26 ;  /* 0x0000001a00007c20 */ /* 0x000fc80008400000 */
[----:B--2---:R-:W-:-:S05]  /*c360*/  FFMA R0, R2, UR25, R0 ;  /* 0x0000001902007c23 */ /* 0x004fca0008000000 */
[----:B0-----:R-:W-:-:S05]  /*c370*/  F2FP.SATFINITE.E4M3.F32.PACK_AB_MERGE_C R3, RZ, R0, RZ ;  /* 0x00000000ff03723e */ /* 0x001fca00048070ff */
[----:B------:R0:W-:Y:S01]  /*c380*/  STG.E.U8 desc[UR22][R26.64+0xf9], R3 ;  /* 0x0000f9031a007986 */ /* 0x0001e2000c101116 */
[----:B------:R-:W-:Y:S05]  /*c390*/  BRA `(.L_x_293) ;  /* 0x0000002000807947 */ /* 0x000fea0003800000 */
.L_x_36:
[C---:B------:R-:W-:Y:S01]  /*c3a0*/  ISETP.GE.AND P1, PT, R39.reuse, 0x1, PT ;  /* 0x000000012700780c */ /* 0x040fe20003f26270 */
[----:B------:R-:W-:Y:S01]  /*c3b0*/  FMUL R226, R226, UR25 ;  /* 0x00000019e2e27c20 */ /* 0x000fe20008400000 */
[----:B------:R-:W2:Y:S01]  /*c3c0*/  LDL.LU R227, [R1+0x10] ;  /* 0x0000100001e37983 */ /* 0x000ea20000300800 */
[----:B------:R-:W-:Y:S01]  /*c3d0*/  ISETP.GE.AND P0, PT, R39, 0x9, PT ;  /* 0x000000092700780c */ /* 0x000fe20003f06270 */
[----:B------:R-:W-:Y:S01]  /*c3e0*/  FMUL R225, R225, UR25 ;  /* 0x00000019e1e17c20 */ /* 0x000fe20008400000 */
[C---:B------:R-:W-:Y:S02]  /*c3f0*/  ISETP.LT.OR P4, PT, R34.reuse, 0x1, !P1 ;  /* 0x000000012200780c */ /* 0x040fe40004f81670 */
[C---:B------:R-:W-:Y:S02]  /*c400*/  ISETP.LT.OR P5, PT, R34.reuse, 0x2, !P1 ;  /* 0x000000022200780c */ /* 0x040fe40004fa1670 */
[----:B------:R-:W-:Y:S02]  /*c410*/  F2FP.SATFINITE.E4M3.F32.PACK_AB_MERGE_C R29, RZ, R226, RZ ;  /* 0x000000e2ff1d723e */ /* 0x000fe400048070ff */
[----:B------:R-:W-:Y:S01]  /*c420*/  ISETP.LT.OR P3, PT, R34, 0x1, !P0 ;  /* 0x000000012200780c */ /* 0x000fe20004761670 */
[----:B------:R-:W-:Y:S01]  /*c430*/  FMUL R224, R224, UR25 ;  /* 0x00000019e0e07c20 */ /* 0x000fe20008400000 */
[----:B------:R-:W-:Y:S01]  /*c440*/  ISETP.LT.OR P6, PT, R34, 0xa, !P1 ;  /* 0x0000000a2200780c */ /* 0x000fe20004fc1670 */
[----:B------:R-:W-:Y:S01]  /*c450*/  FMUL R223, R223, UR25 ;  /* 0x00000019dfdf7c20 */ /* 0x000fe20008400000 */
[----:B------:R-:W-:Y:S01]  /*c460*/  F2FP.SATFINITE.E4M3.F32.PACK_AB_MERGE_C R225, RZ, R225, RZ ;  /* 0x000000e1ffe1723e */ /* 0x000fe200048070ff */
[----:B------:R-:W-:Y:S01]  /*c470*/  FMUL R221, R221, UR25 ;  /* 0x00000019dddd7c20 */ /* 0x000fe20008400000 */
[----:B------:R-:W-:Y:S01]  /*c480*/  FMUL R222, R222, UR25 ;  /* 0x00000019dede7c20 */ /* 0x000fe20008400000 */
[----:B------:R0:W-:Y:S01]  /*c490*/  @!P4 STG.E.U8 desc[UR22][R24.64], R29 ;  /* 0x0000001d1800c986 */ /* 0x0001e2000c101116 */
[----:B------:R-:W-:-:S02]  /*c4a0*/  ISETP.LT.OR P4, PT, R34, 0x2, !P0 ;  /* 0x000000022200780c */ /* 0x000fc40004781670 */
[----:B------:R-:W-:Y:S01]  /*c4b0*/  F2FP.SATFINITE.E4M3.F32.PACK_AB_MERGE_C R31, RZ, R224, RZ ;  /* 0x000000e0ff1f723e */ /* 0x000fe200048070ff */
[----:B------:R3:W-:Y:S01]  /*c4c0*/  @!P5 STG.E.U8 desc[UR22][R24.64+0x1], R225 ;  /* 0x000001e11800d986 */ /* 0x0007e2000c101116 */
[----:B------:R-:W-:Y:S02]  /*c4d0*/  ISETP.LT.OR P5, PT, R34, 0x9, !P1 ;  /* 0x000000092200780c */ /* 0x000fe40004fa1670 */
[----:B------:R-:W-:Y:S01]  /*c4e0*/  F2FP.SATFINITE.E4M3.F32.PACK_AB_MERGE_C R223, RZ, R223, RZ ;  /* 0x000000dfffdf723e */ /* 0x000fe200048070ff */
[----:B------:R-:W-:Y:S01]  /*c4f0*/  FMUL R220, R220, UR25 ;  /* 0x00000019dcdc7c20 */ /* 0x000fe20008400000 */
[----:B------:R-:W-:Y:S01]  /*c500*/  F2FP.SATFINITE.E4M3.F32.PACK_AB_MERGE_C R221, RZ, R221, RZ ;  /* 0x000000ddffdd723e */ /* 0x000fe200048070ff */
[----:B------:R-:W-:Y:S01]  /*c510*/  @!P3 STG.E.U8 desc[UR22][R26.64], R31 ;  /* 0x0000001f1a00b986 */ /* 0x000fe2000c101116 */
[----:B------:R-:W-:-:S03]  /*c520*/  ISETP.LT.OR P3, PT, R34, 0x9, !P0 ;  /* 0x000000092200780c */ /* 0x000fc60004761670 */
[----:B------:R-:W-:Y:S01]  /*c530*/  @!P4 STG.E.U8 desc[UR22][R26.64+0x1], R223 ;  /* 0x000001df1a00c986 */ /* 0x000fe2000c101116 */
[----:B------:R-:W-:-:S03]  /*c540*/  ISETP.LT.OR P4, PT, R34, 0xa, !P0 ;  /* 0x0000000a2200780c */ /* 0x000fc60004781670 */
[----:B------:R-:W-:Y:S01]  /*c550*/  @!P6 STG.E.U8 desc[UR22][R24.64+0x9], R221 ;  /* 0x000009dd1800e986 */ /* 0x000fe2000c101116 */
[C---:B------:R-:W-:Y:S01]  /*c560*/  ISETP.LT.OR P6, PT, R34.reuse, 0x12, !P1 ;  /* 0x000000122200780c */ /* 0x040fe20004fc1670 */
[----:B------:R-:W-:Y:S01]  /*c570*/  FMUL R219, R219, UR25 ;  /* 0x00000019dbdb7c20 */ /* 0x000fe20008400000 */
[----:B0-----:R-:W-:Y:S01]  /*c580*/  F2FP.SATFINITE.E4M3.F32.PACK_AB_MERGE_C R29, RZ, R222, RZ ;  /* 0x000000deff1d723e */ /* 0x001fe200048070ff */
[----:B------:R-:W-:Y:S01]  /*c590*/  FMUL R217, R217, UR25 ;  /* 0x00000019d9d97c20 */ /* 0x000fe20008400000 */
[----:B------:R-:W4:Y:S01]  /*c5a0*/  LDL.LU R226, [R1+0xc] ;  /* 0x00000c0001e27983 */ /* 0x000f220000300800 */
[----:B------:R-:W-:Y:S02]  /*c5b0*/  F2FP.SATFINITE.E4M3.F32.PACK_AB_MERGE_C R33, RZ, R220, RZ ;  /* 0x000000dcff21723e */ /* 0x000fe400048070ff */
[----:B------:R-:W-:Y:S01]  /*c5c0*/  F2FP.SATFINITE.E4M3.F32.PACK_AB_MERGE_C R219, RZ, R219, RZ ;  /* 0x000000dbffdb723e */ /* 0x000fe200048070ff */
[----:B------:R0:W-:Y:S01]  /*c5d0*/  @!P5 STG.E.U8 desc[UR22][R24.64+0x8], R29 ;  /* 0x0000081d1800d986 */ /* 0x0001e2000c101116 */
[----:B------:R-:W-:-:S02]  /*c5e0*/  ISETP.LT.OR P5, PT, R34, 0x11, !P1 ;  /* 0x000000112200780c */ /* 0x000fc40004fa1670 */
[----:B------:R-:W-:Y:S01]  /*c5f0*/  F2FP.SATFINITE.E4M3.F32.PACK_AB_MERGE_C R217, RZ, R217, RZ ;  /* 0x000000d9ffd9723e */ /* 0x000fe200048070ff */
[----:B---3--:R-:W3:Y:S01]  /*c600*/  LDL.LU R225, [R1+0x8] ;  /* 0x0000080001e17983 */ /* 0x008ee20000300800 */
[----:B------:R-:W-:-:S03]  /*c610*/  FMUL R218, R218, UR25 ;  /* 0x00000019dada7c20 */ /* 0x000fc60008400000 */
[----:B------:R-:W4:Y:S04]  /*c620*/  LDL.LU R224, [R1+0x4] ;  /* 0x0000040001e07983 */ /* 0x000f280000300800 */
[----:B------:R-:W3:Y:S01]  /*c630*/  LDL.LU R222, [R1] ;  /* 0x0000000001de7983 */ /* 0x000ee20000300800 */
[----:B0-----:R-:W-:Y:S01]  /*c640*/  F2FP.SATFINITE.E4M3.F32.PACK_AB_MERGE_C R29, RZ, R218, RZ ;  /* 0x000000daff1d723e */ /* 0x001fe200048070ff */
[----:B------:R-:W-:Y:S01]  /*c650*/  FMUL R216, R216, UR25 ;  /* 0x00000019d8d87c20 */ /* 0x000fe20008400000 */
[----:B------:R-:W-:Y:S01]  /*c660*/  FMUL R215, R215, UR25 ;  /* 0x00000019d7d77c20 */ /* 0x000fe20008400000 */
[----:B------:R0:W-:Y:S01]  /*c670*/  @!P3 STG.E.U8 desc[UR22][R26.64+0x8], R33 ;  /* 0x000008211a00b986 */ /* 0x0001e2000c101116 */
[C---:B------:R-:W-:Y:S01]  /*c680*/  ISETP.LT.OR P3, PT, R34.reuse, 0x11, !P0 ;  /* 0x000000112200780c */ /* 0x040fe20004761670 */
[----:B------:R-:W-:Y:S01]  /*c690*/  FMUL R213, R213, UR25 ;  /* 0x00000019d5d57c20 */ /* 0x000fe20008400000 */
[----:B------:R-:W-:Y:S01]  /*c6a0*/  F2FP.SATFINITE.E4M3.F32.PACK_AB_MERGE_C R31, RZ, R216, RZ ;  /* 0x000000d8ff1f723e */ /* 0x000fe200048070ff */
[----:B------:R-:W-:Y:S01]  /*c6b0*/  @!P4 STG.E.U8 desc[UR22][R26.64+0x9], R219 ;  /* 0x000009db1a00c986 */ /* 0x000fe2000c101116 */
[----:B------:R-:W-:Y:S01]  /*c6c0*/  ISETP.LT.OR P4, PT, R34, 0x12, !P0 ;  /* 0x000000122200780c */ /* 0x000fe20004781670 */
[----:B------:R-:W-:Y:S01]  /*c6d0*/  FMUL R214, R214, UR25 ;  /* 0x00000019d6d67c20 */ /* 0x000fe20008400000 */
[----:B------:R-:W-:Y:S01]  /*c6e0*/  F2FP.SATFINITE.E4M3.F32.PACK_AB_MERGE_C R215, RZ, R215, RZ ;  /* 0x000000d7ffd7723e */ /* 0x000fe200048070ff */
[----:B------:R-:W-:Y:S01]  /*c6f0*/  @!P6 STG.E.U8 desc[UR22][R24.64+0x11], R217 ;  /* 0x000011d91800e986 */ /* 0x000fe2000c101116 */
[----:B------:R-:W-:Y:S01]  /*c700*/  ISETP.LT.OR P6, PT, R34, 0x1a, !P1 ;  /* 0x0000001a2200780c */ /* 0x000fe20004fc1670 */
[----:B------:R-:W-:Y:S01]  /*c710*/  FMUL R212, R212, UR25 ;  /* 0x00000019d4d47c20 */ /* 0x000fe20008400000 */
[----:B------:R-:W-:Y:S01]  /*c720*/  F2FP.SATFINITE.E4M3.F32.PACK_AB_MERGE_C R213, RZ, R213, RZ ;  /* 0x000000d5ffd5723e */ /* 0x000fe200048070ff */
[----:B------:R1:W-:Y:S01]  /*c730*/  @!P5 STG.E.U8 desc[UR22][R24.64+0x10], R29 ;  /* 0x0000101d1800d986 */ /* 0x0003e2000c101116 */
[C---:B------:R-:W-:Y:S01]  /*c740*/  ISETP.LT.OR P5, PT, R34.reuse, 0x19, !P1 ;  /* 0x000000192200780c */ /* 0x040fe20004fa1670 */
[----:B------:R-:W-:Y:S01]  /*c750*/  FMUL R211, R211, UR25 ;  /* 0x00000019d3d37c20 */ /* 0x000fe20008400000 */
[----:B------:R-:W-:Y:S01]  /*c760*/  FMUL R209, R209, UR25 ;  /* 0x00000019d1d17c20 */ /* 0x000fe20008400000 */
[----:B------:R1:W-:Y:S01]  /*c770*/  @!P3 STG.E.U8 desc[UR22][R26.64+0x10], R31 ;  /* 0x0000101f1a00b986 */ /* 0x0003e2000c101116 */
[----:B------:R-:W-:Y:S01]  /*c780*/  ISETP.LT.OR P3, PT, R34, 0x19, !P0 ;  /* 0x000000192200780c */ /* 0x000fe20004761670 */
[----:B------:R-:W-:Y:S01]  /*c790*/  FMUL R210, R210, UR25 ;  /* 0x00000019d2d27c20 */ /* 0x000fe20008400000 */
[----:B0-----:R-:W-:Y:S01]  /*c7a0*/  F2FP.SATFINITE.E4M3.F32.PACK_AB_MERGE_C R33, RZ, R212, RZ ;  /* 0x000000d4ff21723e */ /* 0x001fe200048070ff */
[----:B------:R-:W-:Y:S01]  /*c7b0*/  @!P4 STG.E.U8 desc[UR22][R26.64+0x11], R215 ;  /* 0x000011d71a00c986 */ /* 0x000fe2000c101116 */
[----:B------:R-:W-:Y:S01]  /*c7c0*/  ISETP.LT.OR P4, PT, R34, 0x1a, !P0 ;  /* 0x0000001a2200780c */ /* 0x000fe20004781670 */
[----:B------:R-:W-:Y:S01]  /*c7d0*/  FMUL R208, R208, UR25 ;  /* 0x00000019d0d07c20 */ /* 0x000fe20008400000 */
[----:B------:R-:W-:Y:S01]  /*c7e0*/  F2FP.SATFINITE.E4M3.F32.PACK_AB_MERGE_C R211, RZ, R211, RZ ;  /* 0x000000d3ffd3723e */ /* 0x000fe200048070ff */
[----:B------:R-:W-:Y:S01]  /*c7f0*/  @!P6 STG.E.U8 desc[UR22][R24.64+0x19], R213 ;  /* 0x000019d51800e986 */ /* 0x000fe2000c101116 */
[----:B------:R-:W-:Y:S01]  /*c800*/  ISETP.LT.OR P6, PT, R34, 0x22, !P1 ;  /* 0x000000222200780c */ /* 0x000fe20004fc1670 */
[----:B------:R-:W-:Y:S01]  /*c810*/  FMUL R207, R207, UR25 ;  /* 0x00000019cfcf7c20 */ /* 0x000fe20008400000 */
[----:B-1----:R-:W-:Y:S01]  /*c820*/  F2FP.SATFINITE.E4M3.F32.PACK_AB_MERGE_C R29, RZ, R214, RZ ;  /* 0x000000d6ff1d723e */ /* 0x002fe200048070ff */
[----:B------:R-:W-:Y:S01]  /*c830*/  FMUL R205, R205, UR25 ;  /* 0x00000019cdcd7c20 */ /* 0x000fe20008400000 */
[----:B------:R-:W-:Y:S01]  /*c840*/  F2FP.SATFINITE.E4M3.F32.PACK_AB_MERGE_C R209, RZ, R209, RZ ;  /* 0x000000d1ffd1723e */ /* 0x000fe200048070ff */
[----:B------:R-:W-:Y:S01]  /*c850*/  FMUL R206, R206, UR25 ;  /* 0x00000019cece7c20 */ /* 0x000fe20008400000 */
[----:B------:R-:W-:Y:S01]  /*c860*/  F2FP.SATFINITE.E4M3.F32.PACK_AB_MERGE_C R31, RZ, R208, RZ ;  /* 0x000000d0ff1f723e */ /* 0x000fe200048070ff */
[----:B------:R0:W-:Y:S01]  /*c870*/  @!P5 STG.E.U8 desc[UR22][R24.64+0x18], R29 ;  /* 0x0000181d1800d986 */ /* 0x0001e2000c101116 */
[----:B------:R-:W-:Y:S01]  /*c880*/  ISETP.LT.OR P5, PT, R34, 0x21, !P1 ;  /* 0x000000212200780c */ /* 0x000fe20004fa1670 */
[----:B------:R-:W-:Y:S01]  /*c890*/  FMUL R204, R204, UR25 ;  /* 0x00000019cccc7c20 */ /* 0x000fe20008400000 */
[----:B------:R-:W-:Y:S01]  /*c8a0*/  F2FP.SATFINITE.E4M3.F32.PACK_AB_MERGE_C R207, RZ, R207, RZ ;  /* 0x000000cfffcf723e */ /* 0x000fe200048070ff */
[----:B------:R1:W-:Y:S01]  /*c8b0*/  @!P3 STG.E.U8 desc[UR22][R26.64+0x18], R33 ;  /* 0x000018211a00b986 */ /* 0x0003e2000c101116 */
[C---:B------:R-:W-:Y:S01]  /*c8c0*/  ISETP.LT.OR P3, PT, R34.reuse, 0x21, !P0 ;  /* 0x000000212200780c */ /* 0x040fe20004761670 */
[----:B------:R-:W-:Y:S01]  /*c8d0*/  FMUL R203, R203, UR25 ;  /* 0x00000019cbcb7c20 */ /* 0x000fe20008400000 */
[----:B------:R-:W-:Y:S01]  /*c8e0*/  F2FP.SATFINITE.E4M3.F32.PACK_AB_MERGE_C R205, RZ, R205, RZ ;  /* 0x000000cdffcd723e */ /* 0x000fe200048070ff */
[----:B------:R-:W-:Y:S01]  /*c8f0*/  @!P4 STG.E.U8 desc[UR22][R26.64+0x19], R211 ;  /* 0x000019d31a00c986 */ /* 0x000fe2000c101116 */
[C---:B------:R-:W-:Y:S01]  /*c900*/  ISETP.LT.OR P4, PT, R34.reuse, 0x22, !P0 ;  /* 0x000000222200780c */ /* 0x040fe20004781670 */
[----:B------:R-:W-:Y:S01]  /*c910*/  FMUL R201, R201, UR25 ;  /* 0x00000019c9c97c20 */ /* 0x000fe20008400000 */
[----:B------:R-:W-:Y:S01]  /*c920*/  F2FP.SATFINITE.E4M3.F32.PACK_AB_MERGE_C R203, RZ, R203, RZ ;  /* 0x000000cbffcb723e */ /* 0x000fe200048070ff */
[----:B------:R-:W-:Y:S01]  /*c930*/  @!P6 STG.E.U8 desc[UR22][R24.64+0x21], R209 ;  /* 0x000021d11800e986 */ /* 0x000fe2000c101116 */
[----:B------:R-:W-:Y:S01]  /*c940*/  ISETP.LT.OR P6, PT, R34, 0x2a, !P1 ;  /* 0x0000002a2200780c */ /* 0x000fe20004fc1670 */
[----:B------:R-:W-:Y:S01]  /*c950*/  FMUL R202, R202, UR25 ;  /* 0x00000019caca7c20 */ /* 0x000fe20008400000 */
[----:B0-----:R-:W-:Y:S01]  /*c960*/  F2FP.SATFINITE.E4M3.F32.PACK_AB_MERGE_C R29, RZ, R210, RZ ;  /* 0x000000d2ff1d723e */ /* 0x001fe200048070ff */
[----:B------:R-:W-:Y:S01]  /*c970*/  FMUL R200, R200, UR25 ;  /* 0x00000019c8c87c20 */ /* 0x000fe20008400000 */
[----:B-1----:R-:W-:Y:S01]  /*c980*/  F2FP.SATFINITE.E4M3.F32.PACK_AB_MERGE_C R33, RZ, R204, RZ ;  /* 0x000000ccff21723e */ /* 0x002fe200048070ff */
[----:B------:R-:W-:Y:S01]  /*c990*/  FMUL R199, R199, UR25 ;  /* 0x00000019c7c77c20 */ /* 0x000fe20008400000 */
[----:B------:R-:W-:Y:S01]  /*c9a0*/  F2FP.SATFINITE.E4M3.F32.PACK_AB_MERGE_C R201, RZ, R201, RZ ;  /* 0x000000c9ffc9723e */ /* 0x000fe200048070ff */
[----:B------:R0:W-:Y:S01]  /*c9b0*/  @!P5 STG.E.U8 desc[UR22][R24.64+0x20], R29 ;  /* 0x0000201d1800d986 */ /* 0x0001e2000c101116 */
[C---:B------:R-:W-:Y:S01]  /*c9c0*/  ISETP.LT.OR P5, PT, R34.reuse, 0x29, !P1 ;  /* 0x000000292200780c */ /* 0x040fe20004fa1670 */
[----:B------:R-:W-:Y:S01]  /*c9d0*/  FMUL R197, R197, UR25 ;  /* 0x00000019c5c57c20 */ /* 0x000fe20008400000 */
[----:B------:R-:W-:Y:S01]  /*c9e0*/  F2FP.SATFINITE.E4M3.F32.PACK_AB_MERGE_C R199, RZ, R199, RZ ;  /* 0x000000c7ffc7723e */ /* 0x000fe200048070ff */
[----:B------:R1:W-:Y:S01]  /*c9f0*/  @!P3 STG.E.U8 desc[UR22][R26.64+0x20], R31 ;  /* 0x0000201f1a00b986 */ /* 0x0003e2000c101116 */
[----:B------:R-:W-:Y:S01]  /*ca00*/  ISETP.LT.OR P3, PT, R34, 0x29, !P0 ;  /* 0x000000292200780c */ /* 0x000fe20004761670 */
[----:B------:R-:W-:Y:S01]  /*ca10*/  FMUL R198, R198, UR25 ;  /* 0x00000019c6c67c20 */ /* 0x000fe20008400000 */
[----:B------:R-:W-:Y:S01]  /*ca20*/  F2FP.SATFINITE.E4M3.F32.PACK_AB_MERGE_C R197, RZ, R197, RZ ;  /* 0x000000c5ffc5723e */ /* 0x000fe200048070ff */
[----:B------:R-:W-:Y:S01]  /*ca30*/  @!P4 STG.E.U8 desc[UR22][R26.64+0x21], R207 ;  /* 0x000021cf1a00c986 */ /* 0x000fe2000c101116 */
[----:B------:R-:W-:Y:S01]  /*ca40*/  ISETP.LT.OR P4, PT, R34, 0x2a, !P0 ;  /* 0x0000002a2200780c */ /* 0x000fe20004781670 */
[----:B------:R-:W-:Y:S01]  /*ca50*/  FMUL R196, R196, UR25 ;  /* 0x00000019c4c47c20 */ /* 0x000fe20008400000 */
[----:B------:R-:W-:Y:S01]  /*ca60*/  FMUL R195, R195, UR25 ;  /* 0x00000019c3c37c20 */ /* 0x000fe20008400000 */
        /* <DEDUP_REMOVED lines=27> */
[----:B------:R-:W-:Y:S01]  /*cc20*/  FMUL R186, R186, UR25 ;  /* 0x00000019baba7c20 */ /* 0x000fe20008400000 */
        /* <DEDUP_REMOVED lines=154> */
[----:B-----5:R-:W-:Y:S01]  /*d5d0*/  FMUL R5, R5, UR25 ;  /* 0x0000001905057c20 */ /* 0x020fe20008400000 */
[----:B0-----:R-:W-:Y:S01]  /*d5e0*/  F2FP.SATFINITE.E4M3.F32.PACK_AB_MERGE_C R29, RZ, R170, RZ ;  /* 0x000000aaff1d723e */ /* 0x001fe200048070ff */
[----:B------:R-:W-:Y:S01]  /*d5f0*/  FMUL R0, R0, UR25 ;  /* 0x0000001900007c20 */ /* 0x000fe20008400000 */
[----:B-1----:R-:W-:Y:S01]  /*d600*/  F2FP.SATFINITE.E4M3.F32.PACK_AB_MERGE_C R33, RZ, R164, RZ ;  /* 0x000000a4ff21723e */ /* 0x002fe200048070ff */
[----:B------:R-:W-:Y:S01]  /*d610*/  FMUL R6, R6, UR25 ;  /* 0x0000001906067c20 */ /* 0x000fe20008400000 */
[----:B------:R-:W-:Y:S01]  /*d620*/  F2FP.SATFINITE.E4M3.F32.PACK_AB_MERGE_C R7, RZ, R7, RZ ;  /* 0x00000007ff07723e */ /* 0x000fe200048070ff */
[----:B------:R0:W-:Y:S01]  /*d630*/  @!P5 STG.E.U8 desc[UR22][R24.64+0x70], R29 ;  /* 0x0000701d1800d986 */ /* 0x0001e2000c101116 */
[----:B------:R-:W-:Y:S01]  /*d640*/  ISETP.LT.OR P5, PT, R34, 0x79, !P1 ;  /* 0x000000792200780c */ /* 0x000fe20004fa1670 */
[----:B------:R-:W-:Y:S01]  /*d650*/  FMUL R2, R2, UR25 ;  /* 0x0000001902027c20 */ /* 0x000fe20008400000 */
[----:B------:R-:W-:Y:S01]  /*d660*/  F2FP.SATFINITE.E4M3.F32.PACK_AB_MERGE_C R5, RZ, R5, RZ ;  /* 0x00000005ff05723e */ /* 0x000fe200048070ff */
[----:B------:R1:W-:Y:S01]  /*d670*/  @!P3 STG.E.U8 desc[UR22][R26.64+0x70], R31 ;  /* 0x0000701f1a00b986 */ /* 0x0003e2000c101116 */
[----:B------:R-:W-:Y:S01]  /*d680*/  ISETP.LT.OR P3, PT, R34, 0x79, !P0 ;  /* 0x000000792200780c */ /* 0x000fe20004761670 */
[----:B------:R-:W-:Y:S01]  /*d690*/  FMUL R3, R3, UR25 ;  /* 0x0000001903037c20 */ /* 0x000fe20008400000 */
[----:B------:R-:W-:Y:S01]  /*d6a0*/  FMUL R4, R4, UR25 ;  /* 0x0000001904047c20 */ /* 0x000fe20008400000 */
[----:B------:R-:W-:Y:S01]  /*d6b0*/  @!P4 STG.E.U8 desc[UR22][R26.64+0x71], R167 ;  /* 0x000071a71a00c986 */ /* 0x000fe2000c101116 */
[----:B------:R-:W-:-:S03]  /*d6c0*/  ISETP.LT.OR P4, PT, R34, 0x7a, !P0 ;  /* 0x0000007a2200780c */ /* 0x000fc60004781670 */
[----:B------:R-:W-:Y:S01]  /*d6d0*/  @!P6 STG.E.U8 desc[UR22][R24.64+0x79], R165 ;  /* 0x000079a51800e986 */ /* 0x000fe2000c101116 */
[----:B------:R-:W-:Y:S02]  /*d6e0*/  ISETP.LT.OR P6, PT, R34, 0x82, !P1 ;  /* 0x000000822200780c */ /* 0x000fe40004fc1670 */
[----:B0-----:R-:W-:Y:S01]  /*d6f0*/  F2FP.SATFINITE.E4M3.F32.PACK_AB_MERGE_C R29, RZ, R166, RZ ;  /* 0x000000a6ff1d723e */ /* 0x001fe200048070ff */
[----:B------:R-:W4:Y:S01]  /*d700*/  LDL.LU R220, [R1+0x14] ;  /* 0x0000140001dc7983 */ /* 0x000f220000300800 */
[----:B-1----:R-:W-:-:S03]  /*d710*/  F2FP.SATFINITE.E4M3.F32.PACK_AB_MERGE_C R31, RZ, R160, RZ ;  /* 0x000000a0ff1f723e */ /* 0x002fc600048070ff */
[----:B------:R0:W-:Y:S01]  /*d720*/  @!P5 STG.E.U8 desc[UR22][R24.64+0x78], R29 ;  /* 0x0000781d1800d986 */ /* 0x0001e2000c101116 */
[----:B------:R-:W-:-:S03]  /*d730*/  ISETP.LT.OR P5, PT, R34, 0x81, !P1 ;  /* 0x000000812200780c */ /* 0x000fc60004fa1670 */
[----:B------:R1:W-:Y:S01]  /*d740*/  @!P3 STG.E.U8 desc[UR22][R26.64+0x78], R33 ;  /* 0x000078211a00b986 */ /* 0x0003e2000c101116 */
[----:B------:R-:W-:-:S03]  /*d750*/  ISETP.LT.OR P3, PT, R34, 0x81, !P0 ;  /* 0x000000812200780c */ /* 0x000fc60004761670 */
        /* <DEDUP_REMOVED lines=26> */
[----:B0-----:R-:W-:Y:S02]  /*d900*/  F2FP.SATFINITE.E4M3.F32.PACK_AB_MERGE_C R29, RZ, R154, RZ ;  /* 0x0000009aff1d723e */ /* 0x001fe400048070ff */
[----:B-1----:R-:W-:-:S03]  /*d910*/  F2FP.SATFINITE.E4M3.F32.PACK_AB_MERGE_C R33, RZ, R20, RZ ;  /* 0x00000014ff21723e */ /* 0x002fc600048070ff */
[----:B------:R0:W-:Y:S01]  /*d920*/  @!P5 STG.E.U8 desc[UR22][R24.64+0x90], R29 ;  /* 0x0000901d1800d986 */ /* 0x0001e2000c101116 */
[----:B------:R-:W-:-:S03]  /*d930*/  ISETP.LT.OR P5, PT, R34, 0x99, !P1 ;  /* 0x000000992200780c */ /* 0x000fc60004fa1670 */
[----:B------:R-:W-:Y:S01]  /*d940*/  @!P3 STG.E.U8 desc[UR22][R26.64+0x90], R31 ;  /* 0x0000901f1a00b986 */ /* 0x000fe2000c101116 */
[----:B------:R-:W-:-:S03]  /*d950*/  ISETP.LT.OR P3, PT, R34, 0x99, !P0 ;  /* 0x000000992200780c */ /* 0x000fc60004761670 */
[----:B------:R1:W-:Y:S01]  /*d960*/  @!P4 STG.E.U8 desc[UR22][R26.64+0x91], R23 ;  /* 0x000091171a00c986 */ /* 0x0003e2000c101116 */
[----:B------:R-:W-:-:S03]  /*d970*/  ISETP.LT.OR P4, PT, R34, 0x9a, !P0 ;  /* 0x0000009a2200780c */ /* 0x000fc60004781670 */
[----:B------:R2:W-:Y:S01]  /*d980*/  @!P6 STG.E.U8 desc[UR22][R24.64+0x99], R21 ;  /* 0x000099151800e986 */ /* 0x0005e2000c101116 */
[----:B------:R-:W-:Y:S02]  /*d990*/  ISETP.LT.OR P6, PT, R34, 0xa2, !P1 ;  /* 0x000000a22200780c */ /* 0x000fe40004fc1670 */
[----:B0-----:R-:W-:-:S05]  /*d9a0*/  F2FP.SATFINITE.E4M3.F32.PACK_AB_MERGE_C R29, RZ, R22, RZ ;  /* 0x00000016ff1d723e */ /* 0x001fca00048070ff */
[----:B------:R-:W-:Y:S01]  /*d9b0*/  @!P5 STG.E.U8 desc[UR22][R24.64+0x98], R29 ;  /* 0x0000981d1800d986 */ /* 0x000fe2000c101116 */
[C---:B------:R-:W-:Y:S02]  /*d9c0*/  ISETP.LT.OR P5, PT, R34.reuse, 0xa1, !P1 ;  /* 0x000000a12200780c */ /* 0x040fe40004fa1670 */
[----:B-1----:R-:W-:Y:S01]  /*d9d0*/  F2FP.SATFINITE.E4M3.F32.PACK_AB_MERGE_C R23, RZ, R18, RZ ;  /* 0x00000012ff17723e */ /* 0x002fe200048070ff */
[----:B------:R-:W-:Y:S01]  /*d9e0*/  @!P3 STG.E.U8 desc[UR22][R26.64+0x98], R33 ;  /* 0x000098211a00b986 */ /* 0x000fe2000c101116 */
[C---:B------:R-:W-:Y:S02]  /*d9f0*/  ISETP.LT.OR P3, PT, R34.reuse, 0xa1, !P0 ;  /* 0x000000a12200780c */ /* 0x040fe40004761670 */
[----:B--2---:R-:W-:Y:S01]  /*da00*/  F2FP.SATFINITE.E4M3.F32.PACK_AB_MERGE_C R21, RZ, R16, RZ ;  /* 0x00000010ff15723e */ /* 0x004fe200048070ff */
[----:B------:R0:W-:Y:S01]  /*da10*/  @!P4 STG.E.U8 desc[UR22][R26.64+0x99], R19 ;  /* 0x000099131a00c986 */ /* 0x0001e2000c101116 */
[----:B------:R-:W-:-:S03]  /*da20*/  ISETP.LT.OR P4, PT, R34, 0xa2, !P0 ;  /* 0x000000a22200780c */ /* 0x000fc60004781670 */
[----:B------:R1:W-:Y:S01]  /*da30*/  @!P6 STG.E.U8 desc[UR22][R24.64+0xa1], R17 ;  /* 0x0000a1111800e986 */ /* 0x0003e2000c101116 */
[----:B------:R-:W-:-:S03]  /*da40*/  ISETP.LT.OR P6, PT, R34, 0xaa, !P1 ;  /* 0x000000aa2200780c */ /* 0x000fc60004fc1670 */
[----:B------:R-:W-:Y:S01]  /*da50*/  @!P5 STG.E.U8 desc[UR22][R24.64+0xa0], R23 ;  /* 0x0000a0171800d986 */ /* 0x000fe2000c101116 */
[----:B------:R-:W-:-:S03]  /*da60*/  ISETP.LT.OR P5, PT, R34, 0xa9, !P1 ;  /* 0x000000a92200780c */ /* 0x000fc60004fa1670 */
[----:B------:R-:W-:Y:S01]  /*da70*/  @!P3 STG.E.U8 desc[UR22][R26.64+0xa0], R21 ;  /* 0x0000a0151a00b986 */ /* 0x000fe2000c101116 */
[C---:B------:R-:W-:Y:S02]  /*da80*/  ISETP.LT.OR P3, PT, R34.reuse, 0xa9, !P0 ;  /* 0x000000a92200780c */ /* 0x040fe40004761670 */
[----:B0-----:R-:W-:Y:S01]  /*da90*/  F2FP.SATFINITE.E4M3.F32.PACK_AB_MERGE_C R19, RZ, R14, RZ ;  /* 0x0000000eff13723e */ /* 0x001fe200048070ff */
[----:B------:R0:W-:Y:S01]  /*daa0*/  @!P4 STG.E.U8 desc[UR22][R26.64+0xa1], R15 ;  /* 0x0000a10f1a00c986 */ /* 0x0001e2000c101116 */
[C---:B------:R-:W-:Y:S02]  /*dab0*/  ISETP.LT.OR P4, PT, R34.reuse, 0xaa, !P0 ;  /* 0x000000aa2200780c */ /* 0x040fe40004781670 */
[----:B-1----:R-:W-:Y:S01]  /*dac0*/  F2FP.SATFINITE.E4M3.F32.PACK_AB_MERGE_C R17, RZ, R12, RZ ;  /* 0x0000000cff11723e */ /* 0x002fe200048070ff */
        /* <DEDUP_REMOVED lines=15> */
[----:B0-----:R-:W-:Y:S02]  /*dbc0*/  F2FP.SATFINITE.E4M3.F32.PACK_AB_MERGE_C R11, RZ, R6, RZ ;  /* 0x00000006ff0b723e */ /* 0x001fe400048070ff */
[C---:B------:R-:W-:Y:S01]  /*dbd0*/  ISETP.LT.OR P3, PT, R34.reuse, 0xb9, !P0 ;  /* 0x000000b92200780c */ /* 0x040fe20004761670 */
[----:B------:R0:W-:Y:S01]  /*dbe0*/  @!P4 STG.E.U8 desc[UR22][R26.64+0xb1], R7 ;  /* 0x0000b1071a00c986 */ /* 0x0001e2000c101116 */
[----:B-1----:R-:W-:Y:S02]  /*dbf0*/  F2FP.SATFINITE.E4M3.F32.PACK_AB_MERGE_C R9, RZ, R4, RZ ;  /* 0x00000004ff09723e */ /* 0x002fe400048070ff */
[C---:B------:R-:W-:Y:S01]  /*dc00*/  ISETP.LT.OR P4, PT, R34.reuse, 0xba, !P0 ;  /* 0x000000ba2200780c */ /* 0x040fe20004781670 */
[----:B------:R1:W-:Y:S04]  /*dc10*/  @!P6 STG.E.U8 desc[UR22][R24.64+0xb9], R5 ;  /* 0x0000b9051800e986 */ /* 0x0003e8000c101116 */
[----:B------:R2:W-:Y:S01]  /*dc20*/  @!P5 STG.E.U8 desc[UR22][R24.64+0xb8], R11 ;  /* 0x0000b80b1800d986 */ /* 0x0005e2000c101116 */
[----:B------:R-:W-:Y:S01]  /*dc30*/  FMUL R4, R227, UR25 ;  /* 0x00000019e3047c20 */ /* 0x000fe20008400000 */
[----:B------:R-:W-:-:S02]  /*dc40*/  ISETP.LT.OR P5, PT, R34, 0xc1, !P1 ;  /* 0x000000c12200780c */ /* 0x000fc40004fa1670 */
[----:B0-----:R-:W-:Y:S02]  /*dc50*/  F2FP.SATFINITE.E4M3.F32.PACK_AB_MERGE_C R7, RZ, R3, RZ ;  /* 0x00000003ff07723e */ /* 0x001fe400048070ff */
[----:B-1----:R-:W-:Y:S01]  /*dc60*/  F2FP.SATFINITE.E4M3.F32.PACK_AB_MERGE_C R5, RZ, R0, RZ ;  /* 0x00000000ff05723e */ /* 0x002fe200048070ff */
[----:B---3--:R-:W-:Y:S01]  /*dc70*/  FMUL R0, R222, UR25 ;  /* 0x00000019de007c20 */ /* 0x008fe20008400000 */
[----:B------:R-:W-:Y:S01]  /*dc80*/  ISETP.LT.OR P6, PT, R34, 0xc2, !P1 ;  /* 0x000000c22200780c */ /* 0x000fe20004fc1670 */
[----:B------:R-:W3:Y:S01]  /*dc90*/  LDL.LU R222, [R1+0x20] ;  /* 0x0000200001de7983 */ /* 0x000ee20000300800 */
[----:B--2---:R-:W-:Y:S02]  /*dca0*/  F2FP.SATFINITE.E4M3.F32.PACK_AB_MERGE_C R11, RZ, R2, RZ ;  /* 0x00000002ff0b723e */ /* 0x004fe400048070ff */
[----:B------:R-:W-:Y:S01]  /*dcb0*/  F2FP.SATFINITE.E4M3.F32.PACK_AB_MERGE_C R13, RZ, R0, RZ ;  /* 0x00000000ff0d723e */ /* 0x000fe200048070ff */
[----:B----4-:R-:W-:Y:S01]  /*dcc0*/  FMUL R0, R224, UR25 ;  /* 0x00000019e0007c20 */ /* 0x010fe20008400000 */
[----:B------:R-:W-:Y:S01]  /*dcd0*/  FMUL R2, R225, UR25 ;  /* 0x00000019e1027c20 */ /* 0x000fe20008400000 */
[----:B------:R-:W2:Y:S04]  /*dce0*/  LDL.LU R224, [R1+0x24] ;  /* 0x0000240001e07983 */ /* 0x000ea80000300800 */
[----:B------:R-:W4:Y:S01]  /*dcf0*/  LDL.LU R225, [R1+0x28] ;  /* 0x0000280001e17983 */ /* 0x000f220000300800 */
[----:B------:R-:W-:-:S03]  /*dd00*/  FMUL R3, R226, UR25 ;  /* 0x00000019e2037c20 */ /* 0x000fc60008400000 */
[----:B------:R-:W4:Y:S04]  /*dd10*/  LDL.LU R226, [R1+0x2c] ;  /* 0x00002c0001e27983 */ /* 0x000f280000300800 */
[----:B------:R-:W4:Y:S04]  /*dd20*/  LDL.LU R227, [R1+0x30] ;  /* 0x0000300001e37983 */ /* 0x000f280000300800 */
[----:B------:R-:W-:Y:S01]  /*dd30*/  @!P3 STG.E.U8 desc[UR22][R26.64+0xb8], R9 ;  /* 0x0000b8091a00b986 */ /* 0x000fe2000c101116 */
[----:B------:R-:W-:-:S03]  /*dd40*/  ISETP.LT.OR P3, PT, R34, 0xc1, !P0 ;  /* 0x000000c12200780c */ /* 0x000fc60004761670 */
[----:B------:R0:W-:Y:S01]  /*dd50*/  @!P4 STG.E.U8 desc[UR22][R26.64+0xb9], R7 ;  /* 0x0000b9071a00c986 */ /* 0x0001e2000c101116 */
[----:B------:R-:W-:-:S03]  /*dd60*/  ISETP.LT.OR P4, PT, R34, 0xc2, !P0 ;  /* 0x000000c22200780c */ /* 0x000fc60004781670 */
[----:B------:R-:W-:Y:S01]  /*dd70*/  @!P5 STG.E.U8 desc[UR22][R24.64+0xc0], R11 ;  /* 0x0000c00b1800d986 */ /* 0x000fe2000c101116 */
[----:B------:R-:W-:-:S03]  /*dd80*/  ISETP.LT.OR P5, PT, R34, 0xc9, !P1 ;  /* 0x000000c92200780c */ /* 0x000fc60004fa1670 */
[----:B------:R1:W-:Y:S01]  /*dd90*/  @!P6 STG.E.U8 desc[UR22][R24.64+0xc1], R5 ;  /* 0x0000c1051800e986 */ /* 0x0003e2000c101116 */
[----:B0-----:R-:W-:-:S03]  /*dda0*/  F2FP.SATFINITE.E4M3.F32.PACK_AB_MERGE_C R7, RZ, R0, RZ ;  /* 0x00000000ff07723e */ /* 0x001fc600048070ff */
[----:B------:R-:W-:Y:S01]  /*ddb0*/  @!P3 STG.E.U8 desc[UR22][R26.64+0xc0], R13 ;  /* 0x0000c00d1a00b986 */ /* 0x000fe2000c101116 */
[C---:B------:R-:W-:Y:S02]  /*ddc0*/  ISETP.LT.OR P6, PT, R34.reuse, 0xca, !P1 ;  /* 0x000000ca2200780c */ /* 0x040fe40004fc1670 */
[----:B-1----:R-:W-:Y:S01]  /*ddd0*/  F2FP.SATFINITE.E4M3.F32.PACK_AB_MERGE_C R5, RZ, R2, RZ ;  /* 0x00000002ff05723e */ /* 0x002fe200048070ff */
[----:B------:R0:W-:Y:S01]  /*dde0*/  @!P4 STG.E.U8 desc[UR22][R26.64+0xc1], R7 ;  /* 0x0000c1071a00c986 */ /* 0x0001e2000c101116 */
[C---:B------:R-:W-:Y:S02]  /*ddf0*/  ISETP.LT.OR P3, PT, R34.reuse, 0xc9, !P0 ;  /* 0x000000c92200780c */ /* 0x040fe40004761670 */
[C---:B------:R-:W-:Y:S01]  /*de00*/  ISETP.LT.OR P4, PT, R34.reuse, 0xca, !P0 ;  /* 0x000000ca2200780c */ /* 0x040fe20004781670 */
[----:B------:R1:W-:Y:S01]  /*de10*/  @!P5 STG.E.U8 desc[UR22][R24.64+0xc8], R5 ;  /* 0x0000c8051800d986 */ /* 0x0003e2000c101116 */
[----:B------:R-:W-:Y:S02]  /*de20*/  ISETP.LT.OR P5, PT, R34, 0xd1, !P1 ;  /* 0x000000d12200780c */ /* 0x000fe40004fa1670 */
[----:B------:R-:W-:-:S02]  /*de30*/  F2FP.SATFINITE.E4M3.F32.PACK_AB_MERGE_C R9, RZ, R3, RZ ;  /* 0x00000003ff09723e */ /* 0x000fc400048070ff */
[----:B------:R-:W-:-:S03]  /*de40*/  F2FP.SATFINITE.E4M3.F32.PACK_AB_MERGE_C R11, RZ, R4, RZ ;  /* 0x00000004ff0b723e */ /* 0x000fc600048070ff */
[----:B------:R1:W-:Y:S04]  /*de50*/  @!P6 STG.E.U8 desc[UR22][R24.64+0xc9], R9 ;  /* 0x0000c9091800e986 */ /* 0x0003e8000c101116 */
[----:B------:R-:W-:Y:S01]  /*de60*/  @!P3 STG.E.U8 desc[UR22][R26.64+0xc8], R11 ;  /* 0x0000c80b1a00b986 */ /* 0x000fe2000c101116 */
[----:B------:R-:W-:-:S03]  /*de70*/  FMUL R0, R220, UR25 ;  /* 0x00000019dc007c20 */ /* 0x000fc60008400000 */
[----:B------:R-:W4:Y:S02]  /*de80*/  LDL.LU R220, [R1+0x34] ;  /* 0x0000340001dc7983 */ /* 0x000f240000300800 */
[----:B0-----:R-:W-:Y:S01]  /*de90*/  F2FP.SATFINITE.E4M3.F32.PACK_AB_MERGE_C R7, RZ, R0, RZ ;  /* 0x00000000ff07723e */ /* 0x001fe200048070ff */
[----:B------:R-:W-:Y:S02]  /*dea0*/  FMUL R2, R221, UR25 ;  /* 0x00000019dd027c20 */ /* 0x000fe40008400000 */
[----:B------:R-:W4:Y:S03]  /*deb0*/  LDL.LU R221, [R1+0x38] ;  /* 0x0000380001dd7983 */ /* 0x000f260000300800 */
[----:B-1----:R-:W-:Y:S01]  /*dec0*/  F2FP.SATFINITE.E4M3.F32.PACK_AB_MERGE_C R5, RZ, R2, RZ ;  /* 0x00000002ff05723e */ /* 0x002fe200048070ff */
[----:B------:R-:W-:Y:S04]  /*ded0*/  @!P4 STG.E.U8 desc[UR22][R26.64+0xc9], R7 ;  /* 0x0000c9071a00c986 */ /* 0x000fe8000c101116 */
[----:B------:R0:W-:Y:S01]  /*dee0*/  @!P5 STG.E.U8 desc[UR22][R24.64+0xd0], R5 ;  /* 0x0000d0051800d986 */ /* 0x0001e2000c101116 */
[----:B------:R-:W-:-:S03]  /*def0*/  FMUL R3, R223, UR25 ;  /* 0x00000019df037c20 */ /* 0x000fc60008400000 */
[----:B------:R-:W4:Y:S02]  /*df00*/  LDL.LU R223, [R1+0x3c] ;  /* 0x00003c0001df7983 */ /* 0x000f240000300800 */
[----:B------:R-:W-:Y:S01]  /*df10*/  F2FP.SATFINITE.E4M3.F32.PACK_AB_MERGE_C R9, RZ, R3, RZ ;  /* 0x00000003ff09723e */ /* 0x000fe200048070ff */
[----:B---3--:R-:W-:Y:S02]  /*df20*/  FMUL R0, R222, UR25 ;  /* 0x00000019de007c20 */ /* 0x008fe40008400000 */
[----:B------:R-:W3:Y:S03]  /*df30*/  LDL.LU R222, [R1+0x40] ;  /* 0x0000400001de7983 */ /* 0x000ee60000300800 */
[----:B------:R-:W-:Y:S01]  /*df40*/  F2FP.SATFINITE.E4M3.F32.PACK_AB_MERGE_C R13, RZ, R0, RZ ;  /* 0x00000000ff0d723e */ /* 0x000fe200048070ff */
[----:B--2---:R-:W-:Y:S02]  /*df50*/  FMUL R2, R224, UR25 ;  /* 0x00000019e0027c20 */ /* 0x004fe40008400000 */
[----:B------:R-:W2:Y:S01]  /*df60*/  LDL.LU R224, [R1+0x44] ;  /* 0x0000440001e07983 */ /* 0x000ea20000300800 */
[----:B----4-:R-:W-:-:S03]  /*df70*/  FMUL R0, R225, UR25 ;  /* 0x00000019e1007c20 */ /* 0x010fc60008400000 */
[----:B------:R-:W4:Y:S01]  /*df80*/  LDL.LU R225, [R1+0x48] ;  /* 0x0000480001e17983 */ /* 0x000f220000300800 */
[----:B------:R-:W-:Y:S01]  /*df90*/  FMUL R3, R226, UR25 ;  /* 0x00000019e2037c20 */ /* 0x000fe20008400000 */
[----:B0-----:R-:W-:Y:S02]  /*dfa0*/  F2FP.SATFINITE.E4M3.F32.PACK_AB_MERGE_C R5, RZ, R0, RZ ;  /* 0x00000000ff05723e */ /* 0x001fe400048070ff */
[----:B------:R-:W4:Y:S01]  /*dfb0*/  LDL.LU R226, [R1+0x4c] ;  /* 0x00004c0001e27983 */ /* 0x000f220000300800 */
[----:B------:R-:W-:-:S03]  /*dfc0*/  FMUL R0, R227, UR25 ;  /* 0x00000019e3007c20 */ /* 0x000fc60008400000 */
[----:B------:R-:W4:Y:S01]  /*dfd0*/  LDL.LU R227, [R1+0x50] ;  /* 0x0000500001e37983 */ /* 0x000f220000300800 */
[C---:B------:R-:W-:Y:S02]  /*dfe0*/  ISETP.LT.OR P6, PT, R34.reuse, 0xd2, !P1 ;  /* 0x000000d22200780c */ /* 0x040fe40004fc1670 */
[C---:B------:R-:W-:Y:S01]  /*dff0*/  ISETP.LT.OR P4, PT, R34.reuse, 0xd2, !P0 ;  /* 0x000000d22200780c */ /* 0x040fe20004781670 */
[----:B------:R-:W4:Y:S01]  /*e000*/  LDL.LU R218, [R1+0x54] ;  /* 0x0000540001da7983 */ /* 0x000f220000300800 */
[C---:B------:R-:W-:Y:S02]  /*e010*/  ISETP.LT.OR P3, PT, R34.reuse, 0xd1, !P0 ;  /* 0x000000d12200780c */ /* 0x040fe40004761670 */
[----:B------:R-:W-:Y:S02]  /*e020*/  ISETP.LT.OR P5, PT, R34, 0xd9, !P1 ;  /* 0x000000d92200780c */ /* 0x000fe40004fa1670 */
[----:B------:R-:W-:Y:S02]  /*e030*/  F2FP.SATFINITE.E4M3.F32.PACK_AB_MERGE_C R7, RZ, R2, RZ ;  /* 0x00000002ff07723e */ /* 0x000fe400048070ff */
[----:B------:R-:W-:-:S03]  /*e040*/  F2FP.SATFINITE.E4M3.F32.PACK_AB_MERGE_C R11, RZ, R0, RZ ;  /* 0x00000000ff0b723e */ /* 0x000fc600048070ff */
[----:B------:R0:W-:Y:S01]  /*e050*/  @!P6 STG.E.U8 desc[UR22][R24.64+0xd1], R9 ;  /* 0x0000d1091800e986 */ /* 0x0001e2000c101116 */
[----:B------:R-:W-:-:S03]  /*e060*/  ISETP.LT.OR P6, PT, R34, 0xda, !P1 ;  /* 0x000000da2200780c */ /* 0x000fc60004fc1670 */
[----:B------:R-:W-:Y:S01]  /*e070*/  @!P4 STG.E.U8 desc[UR22][R26.64+0xd1], R7 ;  /* 0x0000d1071a00c986 */ /* 0x000fe2000c101116 */
[----:B------:R-:W-:-:S03]  /*e080*/  ISETP.LT.OR P4, PT, R34, 0xda, !P0 ;  /* 0x000000da2200780c */ /* 0x000fc60004781670 */
[----:B------:R-:W-:Y:S01]  /*e090*/  @!P3 STG.E.U8 desc[UR22][R26.64+0xd0], R13 ;  /* 0x0000d00d1a00b986 */ /* 0x000fe2000c101116 */
[----:B0-----:R-:W-:-:S03]  /*e0a0*/  F2FP.SATFINITE.E4M3.F32.PACK_AB_MERGE_C R9, RZ, R3, RZ ;  /* 0x00000003ff09723e */ /* 0x001fc600048070ff */
[----:B------:R0:W-:Y:S04]  /*e0b0*/  @!P5 STG.E.U8 desc[UR22][R24.64+0xd8], R5 ;  /* 0x0000d8051800d986 */ /* 0x0001e8000c101116 */
[----:B------:R1:W-:Y:S01]  /*e0c0*/  @!P6 STG.E.U8 desc[UR22][R24.64+0xd9], R9 ;  /* 0x0000d9091800e986 */ /* 0x0003e2000c101116 */
[----:B------:R-:W-:-:S03]  /*e0d0*/  FMUL R0, R220, UR25 ;  /* 0x00000019dc007c20 */ /* 0x000fc60008400000 */
[----:B------:R-:W4:Y:S02]  /*e0e0*/  LDL.LU R220, [R1+0x58] ;  /* 0x0000580001dc7983 */ /* 0x000f240000300800 */
[----:B0-----:R-:W-:Y:S01]  /*e0f0*/  F2FP.SATFINITE.E4M3.F32.PACK_AB_MERGE_C R5, RZ, R0, RZ ;  /* 0x00000000ff05723e */ /* 0x001fe200048070ff */
[----:B------:R-:W-:Y:S02]  /*e100*/  FMUL R2, R221, UR25 ;  /* 0x00000019dd027c20 */ /* 0x000fe40008400000 */
[----:B------:R-:W4:Y:S03]  /*e110*/  LDL.LU R221, [R1+0x5c] ;  /* 0x00005c0001dd7983 */ /* 0x000f260000300800 */
[----:B------:R-:W-:Y:S01]  /*e120*/  F2FP.SATFINITE.E4M3.F32.PACK_AB_MERGE_C R7, RZ, R2, RZ ;  /* 0x00000002ff07723e */ /* 0x000fe200048070ff */
[----:B------:R0:W-:Y:S01]  /*e130*/  @!P4 STG.E.U8 desc[UR22][R26.64+0xd9], R5 ;  /* 0x0000d9051a00c986 */ /* 0x0001e2000c101116 */
[----:B------:R-:W-:-:S03]  /*e140*/  FMUL R3, R223, UR25 ;  /* 0x00000019df037c20 */ /* 0x000fc60008400000 */
[----:B------:R-:W4:Y:S02]  /*e150*/  LDL.LU R223, [R1+0x60] ;  /* 0x0000600001df7983 */ /* 0x000f240000300800 */
[----:B-1----:R-:W-:Y:S01]  /*e160*/  F2FP.SATFINITE.E4M3.F32.PACK_AB_MERGE_C R9, RZ, R3, RZ ;  /* 0x00000003ff09723e */ /* 0x002fe200048070ff */
[----:B---3--:R-:W-:Y:S02]  /*e170*/  FMUL R4, R222, UR25 ;  /* 0x00000019de047c20 */ /* 0x008fe40008400000 */
[----:B------:R-:W3:Y:S01]  /*e180*/  LDL.LU R222, [R1+0x64] ;  /* 0x0000640001de7983 */ /* 0x000ee20000300800 */
[----:B--2---:R-:W-:-:S03]  /*e190*/  FMUL R0, R224, UR25 ;  /* 0x00000019e0007c20 */ /* 0x004fc60008400000 */
[----:B------:R-:W2:Y:S01]  /*e1a0*/  LDL.LU R224, [R1+0x68] ;  /* 0x0000680001e07983 */ /* 0x000ea20000300800 */
[----:B----4-:R-:W-:Y:S01]  /*e1b0*/  FMUL R2, R225, UR25 ;  /* 0x00000019e1027c20 */ /* 0x010fe20008400000 */
[----:B0-----:R-:W-:Y:S02]  /*e1c0*/  F2FP.SATFINITE.E4M3.F32.PACK_AB_MERGE_C R5, RZ, R0, RZ ;  /* 0x00000000ff05723e */ /* 0x001fe400048070ff */
[----:B------:R-:W4:Y:S01]  /*e1d0*/  LDL.LU R225, [R1+0x6c] ;  /* 0x00006c0001e17983 */ /* 0x000f220000300800 */
[----:B------:R-:W-:-:S03]  /*e1e0*/  FMUL R3, R226, UR25 ;  /* 0x00000019e2037c20 */ /* 0x000fc60008400000 */
[----:B------:R-:W4:Y:S01]  /*e1f0*/  LDL.LU R226, [R1+0x70] ;  /* 0x0000700001e27983 */ /* 0x000f220000300800 */
[----:B------:R-:W-:-:S03]  /*e200*/  FMUL R0, R227, UR25 ;  /* 0x00000019e3007c20 */ /* 0x000fc60008400000 */
[----:B------:R-:W4:Y:S01]  /*e210*/  LDL.LU R227, [R1+0x74] ;  /* 0x0000740001e37983 */ /* 0x000f220000300800 */
[C---:B------:R-:W-:Y:S02]  /*e220*/  ISETP.LT.OR P3, PT, R34.reuse, 0xd9, !P0 ;  /* 0x000000d92200780c */ /* 0x040fe40004761670 */
[C---:B------:R-:W-:Y:S02]  /*e230*/  ISETP.LT.OR P5, PT, R34.reuse, 0xe1, !P1 ;  /* 0x000000e12200780c */ /* 0x040fe40004fa1670 */
[C---:B------:R-:W-:Y:S02]  /*e240*/  ISETP.LT.OR P6, PT, R34.reuse, 0xe2, !P1 ;  /* 0x000000e22200780c */ /* 0x040fe40004fc1670 */
[----:B------:R-:W-:-:S07]  /*e250*/  ISETP.LT.OR P4, PT, R34, 0xe2, !P0 ;  /* 0x000000e22200780c */ /* 0x000fce0004781670 */
[----:B------:R-:W-:Y:S01]  /*e260*/  @!P3 STG.E.U8 desc[UR22][R26.64+0xd8], R11 ;  /* 0x0000d80b1a00b986 */ /* 0x000fe2000c101116 */
[----:B------:R-:W-:-:S03]  /*e270*/  ISETP.LT.OR P3, PT, R34, 0xe1, !P0 ;  /* 0x000000e12200780c */ /* 0x000fc60004761670 */
[----:B------:R0:W-:Y:S01]  /*e280*/  @!P5 STG.E.U8 desc[UR22][R24.64+0xe0], R7 ;  /* 0x0000e0071800d986 */ /* 0x0001e2000c101116 */
[----:B------:R-:W-:-:S03]  /*e290*/  ISETP.LT.OR P5, PT, R34, 0xe9, !P1 ;  /* 0x000000e92200780c */ /* 0x000fc60004fa1670 */
[----:B------:R1:W-:Y:S01]  /*e2a0*/  @!P6 STG.E.U8 desc[UR22][R24.64+0xe1], R9 ;  /* 0x0000e1091800e986 */ /* 0x0003e2000c101116 */
[----:B------:R-:W-:Y:S02]  /*e2b0*/  ISETP.LT.OR P6, PT, R34, 0xea, !P1 ;  /* 0x000000ea2200780c */ /* 0x000fe40004fc1670 */
[----:B------:R-:W-:Y:S01]  /*e2c0*/  F2FP.SATFINITE.E4M3.F32.PACK_AB_MERGE_C R13, RZ, R4, RZ ;  /* 0x00000004ff0d723e */ /* 0x000fe200048070ff */
[----:B------:R1:W-:Y:S01]  /*e2d0*/  @!P4 STG.E.U8 desc[UR22][R26.64+0xe1], R5 ;  /* 0x0000e1051a00c986 */ /* 0x0003e2000c101116 */
[----:B0-----:R-:W-:-:S03]  /*e2e0*/  F2FP.SATFINITE.E4M3.F32.PACK_AB_MERGE_C R7, RZ, R2, RZ ;  /* 0x00000002ff07723e */ /* 0x001fc600048070ff */
[----:B------:R-:W-:Y:S01]  /*e2f0*/  @!P3 STG.E.U8 desc[UR22][R26.64+0xe0], R13 ;  /* 0x0000e00d1a00b986 */ /* 0x000fe2000c101116 */
[----:B-1----:R-:W-:-:S03]  /*e300*/  F2FP.SATFINITE.E4M3.F32.PACK_AB_MERGE_C R9, RZ, R3, RZ ;  /* 0x00000003ff09723e */ /* 0x002fc600048070ff */
[----:B------:R0:W-:Y:S01]  /*e310*/  @!P5 STG.E.U8 desc[UR22][R24.64+0xe8], R7 ;  /* 0x0000e8071800d986 */ /* 0x0001e2000c101116 */
[C---:B------:R-:W-:Y:S02]  /*e320*/  ISETP.LT.OR P3, PT, R34.reuse, 0xe9, !P0 ;  /* 0x000000e92200780c */ /* 0x040fe40004761670 */
[C---:B------:R-:W-:Y:S01]  /*e330*/  ISETP.LT.OR P4, PT, R34.reuse, 0xea, !P0 ;  /* 0x000000ea2200780c */ /* 0x040fe20004781670 */
[----:B------:R1:W-:Y:S01]  /*e340*/  @!P6 STG.E.U8 desc[UR22][R24.64+0xe9], R9 ;  /* 0x0000e9091800e986 */ /* 0x0003e2000c101116 */
[----:B------:R-:W-:Y:S01]  /*e350*/  ISETP.LT.OR P5, PT, R34, 0xf1, !P1 ;  /* 0x000000f12200780c */ /* 0x000fe20004fa1670 */
[----:B------:R-:W-:Y:S01]  /*e360*/  FMUL R2, R218, UR25 ;  /* 0x00000019da027c20 */ /* 0x000fe20008400000 */
[----:B------:R-:W-:Y:S02]  /*e370*/  ISETP.LT.OR P6, PT, R34, 0xf2, !P1 ;  /* 0x000000f22200780c */ /* 0x000fe40004fc1670 */
[----:B------:R-:W-:Y:S02]  /*e380*/  F2FP.SATFINITE.E4M3.F32.PACK_AB_MERGE_C R11, RZ, R0, RZ ;  /* 0x00000000ff0b723e */ /* 0x000fe400048070ff */
[----:B------:R-:W-:-:S03]  /*e390*/  F2FP.SATFINITE.E4M3.F32.PACK_AB_MERGE_C R5, RZ, R2, RZ ;  /* 0x00000002ff05723e */ /* 0x000fc600048070ff */
[----:B------:R-:W-:Y:S01]  /*e3a0*/  @!P3 STG.E.U8 desc[UR22][R26.64+0xe8], R11 ;  /* 0x0000e80b1a00b986 */ /* 0x000fe2000c101116 */
[----:B------:R-:W-:-:S03]  /*e3b0*/  ISETP.LT.OR P3, PT, R34, 0xf1, !P0 ;  /* 0x000000f12200780c */ /* 0x000fc60004761670 */
[----:B------:R-:W-:Y:S01]  /*e3c0*/  @!P4 STG.E.U8 desc[UR22][R26.64+0xe9], R5 ;  /* 0x0000e9051a00c986 */ /* 0x000fe2000c101116 */
[C---:B------:R-:W-:Y:S02]  /*e3d0*/  ISETP.LT.OR P4, PT, R34.reuse, 0xf9, !P1 ;  /* 0x000000f92200780c */ /* 0x040fe40004f81670 */
[----:B------:R-:W-:Y:S01]  /*e3e0*/  ISETP.LT.OR P1, PT, R34, 0xfa, !P1 ;  /* 0x000000fa2200780c */ /* 0x000fe20004f21670 */
[----:B------:R-:W-:-:S05]  /*e3f0*/  FMUL R0, R220, UR25 ;  /* 0x00000019dc007c20 */ /* 0x000fca0008400000 */
[----:B0-----:R-:W-:-:S05]  /*e400*/  F2FP.SATFINITE.E4M3.F32.PACK_AB_MERGE_C R7, RZ, R0, RZ ;  /* 0x00000000ff07723e */ /* 0x001fca00048070ff */
[----:B------:R0:W-:Y:S01]  /*e410*/  @!P5 STG.E.U8 desc[UR22][R24.64+0xf0], R7 ;  /* 0x0000f0071800d986 */ /* 0x0001e2000c101116 */
[----:B------:R-:W-:-:S05]  /*e420*/  FMUL R3, R221, UR25 ;  /* 0x00000019dd037c20 */ /* 0x000fca0008400000 */
[----:B-1----:R-:W-:Y:S02]  /*e430*/  F2FP.SATFINITE.E4M3.F32.PACK_AB_MERGE_C R9, RZ, R3, RZ ;  /* 0x00000003ff09723e */ /* 0x002fe400048070ff */
[----:B------:R-:W-:-:S03]  /*e440*/  ISETP.LT.OR P5, PT, R34, 0xf2, !P0 ;  /* 0x000000f22200780c */ /* 0x000fc600047a1670 */
[----:B------:R1:W-:Y:S01]  /*e450*/  @!P6 STG.E.U8 desc[UR22][R24.64+0xf1], R9 ;  /* 0x0000f1091800e986 */ /* 0x0003e2000c101116 */
[C---:B------:R-:W-:Y:S02]  /*e460*/  ISETP.LT.OR P6, PT, R34.reuse, 0xf9, !P0 ;  /* 0x000000f92200780c */ /* 0x040fe400047c1670 */
[----:B------:R-:W-:Y:S01]  /*e470*/  ISETP.LT.OR P0, PT, R34, 0xfa, !P0 ;  /* 0x000000fa2200780c */ /* 0x000fe20004701670 */
[----:B------:R-:W-:-:S05]  /*e480*/  FMUL R0, R223, UR25 ;  /* 0x00000019df007c20 */ /* 0x000fca0008400000 */
[----:B------:R-:W-:-:S05]  /*e490*/  F2FP.SATFINITE.E4M3.F32.PACK_AB_MERGE_C R13, RZ, R0, RZ ;  /* 0x00000000ff0d723e */ /* 0x000fca00048070ff */
[----:B------:R0:W-:Y:S01]  /*e4a0*/  @!P3 STG.E.U8 desc[UR22][R26.64+0xf0], R13 ;  /* 0x0000f00d1a00b986 */ /* 0x0001e2000c101116 */
[----:B---3--:R-:W-:Y:S01]  /*e4b0*/  FMUL R0, R222, UR25 ;  /* 0x00000019de007c20 */ /* 0x008fe20008400000 */
[----:B--2---:R-:W-:Y:S01]  /*e4c0*/  FMUL R2, R224, UR25 ;  /* 0x00000019e0027c20 */ /* 0x004fe20008400000 */
[----:B----4-:R-:W-:-:S03]  /*e4d0*/  FMUL R3, R225, UR25 ;  /* 0x00000019e1037c20 */ /* 0x010fc60008400000 */
[----:B0-----:R-:W-:Y:S01]  /*e4e0*/  F2FP.SATFINITE.E4M3.F32.PACK_AB_MERGE_C R7, RZ, R0, RZ ;  /* 0x00000000ff07723e */ /* 0x001fe200048070ff */
[----:B------:R-:W-:Y:S01]  /*e4f0*/  FMUL R4, R226, UR25 ;  /* 0x00000019e2047c20 */ /* 0x000fe20008400000 */
[----:B------:R-:W-:Y:S01]  /*e500*/  FMUL R5, R227, UR25 ;  /* 0x00000019e3057c20 */ /* 0x000fe20008400000 */
[----:B-1----:R-:W-:Y:S02]  /*e510*/  F2FP.SATFINITE.E4M3.F32.PACK_AB_MERGE_C R9, RZ, R2, RZ ;  /* 0x00000002ff09723e */ /* 0x002fe400048070ff */
[----:B------:R-:W-:Y:S02]  /*e520*/  F2FP.SATFINITE.E4M3.F32.PACK_AB_MERGE_C R3, RZ, R3, RZ ;  /* 0x00000003ff03723e */ /* 0x000fe400048070ff */
[----:B------:R-:W-:Y:S02]  /*e530*/  F2FP.SATFINITE.E4M3.F32.PACK_AB_MERGE_C R11, RZ, R4, RZ ;  /* 0x00000004ff0b723e */ /* 0x000fe400048070ff */
[----:B------:R-:W-:Y:S01]  /*e540*/  F2FP.SATFINITE.E4M3.F32.PACK_AB_MERGE_C R5, RZ, R5, RZ ;  /* 0x00000005ff05723e */ /* 0x000fe200048070ff */
[----:B------:R0:W-:Y:S04]  /*e550*/  @!P5 STG.E.U8 desc[UR22][R26.64+0xf1], R7 ;  /* 0x0000f1071a00d986 */ /* 0x0001e8000c101116 */
[----:B------:R0:W-:Y:S04]  /*e560*/  @!P4 STG.E.U8 desc[UR22][R24.64+0xf8], R9 ;  /* 0x0000f8091800c986 */ /* 0x0001e8000c101116 */
[----:B------:R0:W-:Y:S04]  /*e570*/  @!P1 STG.E.U8 desc[UR22][R24.64+0xf9], R3 ;  /* 0x0000f90318009986 */ /* 0x0001e8000c101116 */
[----:B------:R0:W-:Y:S04]  /*e580*/  @!P6 STG.E.U8 desc[UR22][R26.64+0xf8], R11 ;  /* 0x0000f80b1a00e986 */ /* 0x0001e8000c101116 */
[----:B------:R0:W-:Y:S02]  /*e590*/  @!P0 STG.E.U8 desc[UR22][R26.64+0xf9], R5 ;  /* 0x0000f9051a008986 */ /* 0x0001e4000c101116 */
.L_x_293:
[----:B------:R-:W-:Y:S05]  /*e5a0*/  BSYNC B0 ;  /* 0x0000000000007941 */ /* 0x000fea0003800000 */
.L_x_35:
[----:B------:R-:W2:Y:S01]  /*e5b0*/  LDL.LU R22, [R1+0x7c] ;  /* 0x00007c0001167983 */ /* 0x000ea20000300800 */
[----:B0-----:R-:W-:Y:S01]  /*e5c0*/  IMAD.U32 R3, RZ, RZ, UR18 ;  /* 0x00000012ff037e24 */ /* 0x001fe2000f8e00ff */
[----:B------:R-:W-:Y:S02]  /*e5d0*/  ULDC.64 UR6, c[0x0][0x650] ;  /* 0x0001940000067ab9 */ /* 0x000fe40000000a00 */
[----:B------:R-:W3:Y:S01]  /*e5e0*/  LDL.LU R19, [R1+0x80] ;  /* 0x0000800001137983 */ /* 0x000ee20000300800 */
[----:B-----5:R-:W-:Y:S01]  /*e5f0*/  IMAD.U32 R0, RZ, RZ, UR20 ;  /* 0x00000014ff007e24 */ /* 0x020fe2000f8e00ff */
[----:B------:R0:W-:Y:S01]  /*e600*/  SYNCS.ARRIVE.TRANS64.A1T0 RZ, [R3+UR29], RZ ;  /* 0x000000ff03ff79a7 */ /* 0x0001e2000810001d */
[----:B------:R-:W-:Y:S02]  /*e610*/  IMAD.U32 R2, RZ, RZ, UR20 ;  /* 0x00000014ff027e24 */ /* 0x000fe4000f8e00ff */
[----:B------:R-:W-:Y:S02]  /*e620*/  IMAD.MOV.U32 R4, RZ, RZ, -0x1 ;  /* 0xffffffffff047424 */ /* 0x000fe400078e00ff */
[----:B0-----:R-:W-:Y:S01]  /*e630*/  IMAD.U32 R3, RZ, RZ, UR15 ;  /* 0x0000000fff037e24 */ /* 0x001fe2000f8e00ff */
[----:B---3--:R-:W-:-:S02]  /*e640*/  LEA R19, P0, R0, R19, 0x1 ;  /* 0x0000001300137211 */ /* 0x008fc400078008ff */
[----:B------:R-:W-:Y:S02]  /*e650*/  PRMT R0, RZ, 0x7610, R0 ;  /* 0x00007610ff007816 */ /* 0x000fe40000000000 */
[----:B--2---:R-:W-:Y:S01]  /*e660*/  LEA.HI.X R22, R2, R22, R3, 0x1, P0 ;  /* 0x0000001602167211 */ /* 0x004fe200000f0c03 */
[----:B------:R-:W-:Y:S01]  /*e670*/  IMAD.MOV.U32 R2, RZ, RZ, -0x1 ;  /* 0xffffffffff027424 */ /* 0x000fe200078e00ff */
[----:B------:R0:W-:Y:S01]  /*e680*/  STL [R1+0x80], R19 ;  /* 0x0000801301007387 */ /* 0x0001e20000100800 */
[----:B------:R-:W-:Y:S01]  /*e690*/  IMAD.MOV.U32 R3, RZ, RZ, -0x1 ;  /* 0xffffffffff037424 */ /* 0x000fe200078e00ff */
[----:B------:R-:W-:Y:S02]  /*e6a0*/  ISETP.GE.U32.AND P0, PT, R19, UR6, PT ;  /* 0x0000000613007c0c */ /* 0x000fe4000bf06070 */
[----:B------:R0:W-:Y:S02]  /*e6b0*/  STL [R1+0x7c], R22 ;  /* 0x00007c1601007387 */ /* 0x0001e40000100800 */
[----:B------:R-:W-:-:S02]  /*e6c0*/  ISETP.GE.U32.AND.EX P0, PT, R22, UR7, PT, P0 ;  /* 0x0000000716007c0c */ /* 0x000fc4000bf06100 */
[----:B------:R0:W-:Y:S04]  /*e6d0*/  STL [R1+0x84], R4 ;  /* 0x0000840401007387 */ /* 0x0001e80000100800 */
[----:B------:R0:W-:Y:S04]  /*e6e0*/  STL [R1+0x78], R2 ;  /* 0x0000780201007387 */ /* 0x0001e80000100800 */
[----:B------:R0:W-:Y:S03]  /*e6f0*/  STL [R1+0x88], R3 ;  /* 0x0000880301007387 */ /* 0x0001e60000100800 */
[----:B------:R-:W-:Y:S05]  /*e700*/  @P0 BRA `(.L_x_294) ;  /* 0x0000000400740947 */ /* 0x000fea0003800000 */
[----:B------:R-:W2:Y:S01]  /*e710*/  S2R R14, SR_CTAID.X ;  /* 0x00000000000e7919 */ /* 0x000ea20000002500 */
[----:B------:R-:W3:Y:S01]  /*e720*/  LDC.64 R8, c[0x0][0x628] ;  /* 0x00018a00ff087b82 */ /* 0x000ee20000000a00 */
[----:B------:R-:W-:Y:S01]  /*e730*/  ULDC UR6, c[0x0][0x150] ;  /* 0x0000540000067ab9 */ /* 0x000fe20000000800 */
[----:B------:R-:W-:Y:S01]  /*e740*/  IMAD.MOV.U32 R6, RZ, RZ, R19 ;  /* 0x000000ffff067224 */ /* 0x000fe200078e0013 */
[----:B------:R-:W0:Y:S01]  /*e750*/  S2R R16, SR_CTAID.Y ;  /* 0x0000000000107919 */ /* 0x000e220000002600 */
[----:B------:R-:W-:-:S04]  /*e760*/  IMAD.MOV.U32 R7, RZ, RZ, R22 ;  /* 0x000000ffff077224 */ /* 0x000fc800078e0016 */
[----:B------:R-:W0:Y:S08]  /*e770*/  LDC R17, c[0x0][0x144] ;  /* 0x00005100ff117b82 */ /* 0x000e300000000800 */
[----:B------:R-:W0:Y:S08]  /*e780*/  LDC R10, c[0x0][0x630] ;  /* 0x00018c00ff0a7b82 */ /* 0x000e300000000800 */
[----:B------:R-:W0:Y:S01]  /*e790*/  LDC.64 R12, c[0x0][0x620] ;  /* 0x00018800ff0c7b82 */ /* 0x000e220000000a00 */
[----:B---3--:R-:W-:-:S04]  /*e7a0*/  ISETP.NE.U32.AND P0, PT, R8, RZ, PT ;  /* 0x000000ff0800720c */ /* 0x008fc80003f05070 */
[----:B------:R-:W-:Y:S02]  /*e7b0*/  ISETP.NE.AND.EX P0, PT, R9, RZ, PT, P0 ;  /* 0x000000ff0900720c */ /* 0x000fe40003f05300 */
[----:B--2---:R-:W-:-:S05]  /*e7c0*/  I2FP.F32.U32 R0, R14 ;  /* 0x0000000e00007245 */ /* 0x004fca0000201000 */
[----:B------:R-:W-:-:S04]  /*e7d0*/  FMUL R0, R0, UR6 ;  /* 0x0000000600007c20 */ /* 0x000fc80008400000 */
[----:B------:R2:W3:Y:S02]  /*e7e0*/  F2I.U32.TRUNC.NTZ R15, R0 ;  /* 0x00000000000f7305 */ /* 0x0004e4000020f000 */
[----:B------:R-:W-:Y:S05]  /*e7f0*/  @!P0 BRA `(.L_x_295) ;  /* 0x0000000000288947 */ /* 0x000fea0003800000 */
[----:B--2---:R-:W2:Y:S02]  /*e800*/  LDC R0, c[0x0][0x634] ;  /* 0x00018d00ff007b82 */ /* 0x004ea40000000800 */
[----:B--2---:R-:W-:-:S05]  /*e810*/  IADD3 R7, P0, R19, R0, RZ ;  /* 0x0000000013077210 */ /* 0x004fca0007f1e0ff */
[----:B------:R-:W-:-:S04]  /*e820*/  IMAD.X R11, RZ, RZ, R22, P0 ;  /* 0x000000ffff0b7224 */ /* 0x000fc800000e0616 */
[----:B0-----:R-:W-:-:S04]  /*e830*/  IMAD.WIDE.U32 R2, R11, R8, RZ ;  /* 0x000000080b027225 */ /* 0x001fc800078e00ff */
[----:B------:R-:W-:-:S04]  /*e840*/  IMAD.WIDE.U32 R4, P0, R7, R9, R2 ;  /* 0x0000000907047225 */ /* 0x000fc80007800002 */
[----:B------:R-:W-:-:S04]  /*e850*/  IMAD.WIDE.U32 R2, R7, R8, RZ ;  /* 0x0000000807027225 */ /* 0x000fc800078e00ff */
[----:B------:R-:W-:Y:S01]  /*e860*/  IMAD.X R7, RZ, RZ, RZ, P0 ;  /* 0x000000ffff077224 */ /* 0x000fe200000e06ff */
[----:B------:R-:W-:Y:S01]  /*e870*/  IADD3 RZ, P0, R3, R4, RZ ;  /* 0x0000000403ff7210 */ /* 0x000fe20007f1e0ff */
[----:B------:R-:W-:-:S04]  /*e880*/  IMAD.MOV.U32 R6, RZ, RZ, R5 ;  /* 0x000000ffff067224 */ /* 0x000fc800078e0005 */
[----:B------:R-:W-:-:S08]  /*e890*/  IMAD.WIDE.U32.X R6, R11, R9, R6, P0 ;  /* 0x000000090b067225 */ /* 0x000fd000000e0406 */
.L_x_295:
[-CC-:B0-----:R-:W-:Y:S01]  /*e8a0*/  SHF.R.U64 R11, R6, R10.reuse, R7.reuse ;  /* 0x0000000a060b7219 */ /* 0x181fe20000001207 */
[----:B------:R-:W0:Y:S01]  /*e8b0*/  LDC.64 R20, c[0x0][0x640] ;  /* 0x00019000ff147b82 */ /* 0x000e220000000a00 */
[----:B--2---:R-:W-:Y:S01]  /*e8c0*/  SHF.R.U32.HI R0, RZ, R10, R7 ;  /* 0x0000000aff007219 */ /* 0x004fe20000011607 */
[----:B------:R-:W-:Y:S01]  /*e8d0*/  IMAD.MOV.U32 R2, RZ, RZ, R19 ;  /* 0x000000ffff027224 */ /* 0x000fe200078e0013 */
[----:B------:R-:W-:Y:S01]  /*e8e0*/  IADD3 R5, P0, RZ, -R11, RZ ;  /* 0x8000000bff057210 */ /* 0x000fe20007f1e0ff */
[----:B---3--:R-:W-:Y:S01]  /*e8f0*/  IMAD.MOV R15, RZ, RZ, -R15 ;  /* 0x000000ffff0f7224 */ /* 0x008fe200078e0a0f */
[----:B------:R-:W-:Y:S01]  /*e900*/  ULDC UR6, c[0x0][0x154] ;  /* 0x0000550000067ab9 */ /* 0x000fe20000000800 */
[----:B------:R-:W-:Y:S02]  /*e910*/  IMAD.MOV.U32 R7, RZ, RZ, 0x1 ;  /* 0x00000001ff077424 */ /* 0x000fe400078e00ff */
[----:B------:R-:W2:Y:S01]  /*e920*/  LDC R4, c[0x0][0x618] ;  /* 0x00018600ff047b82 */ /* 0x000ea20000000800 */
[----:B------:R-:W-:-:S02]  /*e930*/  IMAD.X R3, RZ, RZ, ~R0, P0 ;  /* 0x000000ffff037224 */ /* 0x000fc400000e0e00 */
[----:B------:R-:W-:Y:S02]  /*e940*/  IMAD R17, R17, R15, R14 ;  /* 0x0000000f11117224 */ /* 0x000fe400078e020e */
[-C--:B------:R-:W-:Y:S02]  /*e950*/  IMAD R0, R3, R12.reuse, RZ ;  /* 0x0000000c03007224 */ /* 0x080fe400078e02ff */
[----:B------:R-:W-:Y:S01]  /*e960*/  IMAD.MOV.U32 R3, RZ, RZ, R22 ;  /* 0x000000ffff037224 */ /* 0x000fe200078e0016 */
[----:B------:R-:W3:Y:S01]  /*e970*/  LDC R6, c[0x0][0x608] ;  /* 0x00018200ff067b82 */ /* 0x000ee20000000800 */
[----:B------:R-:W-:-:S04]  /*e980*/  IMAD.WIDE.U32 R2, R5, R12, R2 ;  /* 0x0000000c05027225 */ /* 0x000fc800078e0002 */
[----:B------:R-:W-:-:S03]  /*e990*/  IMAD R5, R5, R13, R0 ;  /* 0x0000000d05057224 */ /* 0x000fc600078e0200 */
[----:B------:R-:W5:Y:S01]  /*e9a0*/  LDC R18, c[0x0][0x658] ;  /* 0x00019600ff127b82 */ /* 0x000f620000000800 */
[----:B------:R-:W-:Y:S01]  /*e9b0*/  I2FP.F32.U32 R0, R16 ;  /* 0x0000001000007245 */ /* 0x000fe20000201000 */
[----:B------:R-:W-:Y:S01]  /*e9c0*/  IMAD.IADD R3, R3, 0x1, R5 ;  /* 0x0000000103037824 */ /* 0x000fe200078e0205 */
[----:B0-----:R-:W-:Y:S01]  /*e9d0*/  ISETP.NE.U32.AND P0, PT, R20, RZ, PT ;  /* 0x000000ff1400720c */ /* 0x001fe20003f05070 */
[----:B------:R-:W-:Y:S02]  /*e9e0*/  IMAD.MOV.U32 R5, RZ, RZ, -0x1 ;  /* 0xffffffffff057424 */ /* 0x000fe400078e00ff */
[----:B------:R-:W-:Y:S02]  /*e9f0*/  FMUL R0, R0, UR6 ;  /* 0x0000000600007c20 */ /* 0x000fe40008400000 */
[----:B------:R-:W0:Y:S01]  /*ea00*/  LDC R15, c[0x0][0x148] ;  /* 0x00005200ff0f7b82 */ /* 0x000e220000000800 */
[----:B--2---:R-:W-:Y:S01]  /*ea10*/  SHF.R.U64 R10, R2, R4, R3 ;  /* 0x00000004020a7219 */ /* 0x004fe20000001203 */
[----:B------:R2:W0:Y:S01]  /*ea20*/  F2I.U32.TRUNC.NTZ R13, R0 ;  /* 0x00000000000d7305 */ /* 0x000422000020f000 */
[----:B------:R-:W-:-:S02]  /*ea30*/  ISETP.NE.AND.EX P0, PT, R21, RZ, PT, P0 ;  /* 0x000000ff1500720c */ /* 0x000fc40003f05300 */
[----:B------:R-:W-:-:S03]  /*ea40*/  SHF.R.U32.HI R3, RZ, R4, R3 ;  /* 0x00000004ff037219 */ /* 0x000fc60000011603 */
[----:B------:R-:W0:Y:S01]  /*ea50*/  LDC R14, c[0x0][0x600] ;  /* 0x00018000ff0e7b82 */ /* 0x000e220000000800 */
[-CC-:B---3--:R-:W-:Y:S02]  /*ea60*/  SHF.R.U64 R8, R10, R6.reuse, R3.reuse ;  /* 0x000000060a087219 */ /* 0x188fe40000001203 */
[----:B------:R-:W-:-:S05]  /*ea70*/  SHF.R.U32.HI R3, RZ, R6, R3 ;  /* 0x00000006ff037219 */ /* 0x000fca0000011603 */
[----:B------:R-:W3:Y:S01]  /*ea80*/  LDC R22, c[0x0][0x648] ;  /* 0x00019200ff167b82 */ /* 0x000ee20000000800 */
[-CC-:B-----5:R-:W-:Y:S02]  /*ea90*/  SHF.R.U64 R12, R8, R18.reuse, R3.reuse ;  /* 0x00000012080c7219 */ /* 0x1a0fe40000001203 */
[-C--:B------:R-:W-:Y:S02]  /*eaa0*/  SHF.L.U32 R5, R5, R18.reuse, RZ ;  /* 0x0000001205057219 */ /* 0x080fe400000006ff */
[-C--:B------:R-:W-:Y:S01]  /*eab0*/  SHF.R.U32.HI R3, RZ, R18.reuse, R3 ;  /* 0x00000012ff037219 */ /* 0x080fe20000011603 */
[----:B------:R-:W-:Y:S01]  /*eac0*/  IMAD.MOV.U32 R2, RZ, RZ, R12 ;  /* 0x000000ffff027224 */ /* 0x000fe200078e000c */
[----:B------:R-:W-:Y:S01]  /*ead0*/  SHF.L.U32 R18, R7, R18, RZ ;  /* 0x0000001207127219 */ /* 0x000fe200000006ff */
[----:B------:R-:W0:Y:S01]  /*eae0*/  LDC R23, c[0x0][0x638] ;  /* 0x00018e00ff177b82 */ /* 0x000e220000000800 */
[----:B------:R-:W-:-:S07]  /*eaf0*/  LOP3.LUT R19, RZ, R5, RZ, 0x33, !PT ;  /* 0x00000005ff137212 */ /* 0x000fce00078e33ff */
[----:B------:R-:W0:Y:S01]  /*eb00*/  LDC R24, c[0x0][0x610] ;  /* 0x00018400ff187b82 */ /* 0x000e220000000800 */
[----:B--2---:R-:W-:Y:S05]  /*eb10*/  @!P0 BRA `(.L_x_296) ;  /* 0x0000000000288947 */ /* 0x004fea0003800000 */
        /* <DEDUP_REMOVED lines=10> */
.L_x_296:
[----:B---3--:R-:W-:Y:S01]  /*ebc0*/  SHF.R.U64 R0, R2, R22, R3 ;  /* 0x0000001602007219 */ /* 0x008fe20000001203 */
[----:B0-----:R-:W-:Y:S01]  /*ebd0*/  VIADD R7, R14, 0xffffffff ;  /* 0xffffffff0e077836 */ /* 0x001fe20000000000 */
[----:B------:R-:W-:Y:S01]  /*ebe0*/  LOP3.LUT R5, R8, R19, RZ, 0xc0, !PT ;  /* 0x0000001308057212 */ /* 0x000fe200078ec0ff */
[----:B------:R-:W-:Y:S02]  /*ebf0*/  IMAD.MOV R13, RZ, RZ, -R13 ;  /* 0x000000ffff0d7224 */ /* 0x000fe400078e0a0d */
[----:B------:R-:W-:Y:S02]  /*ec00*/  IMAD.MOV R3, RZ, RZ, -R0 ;  /* 0x000000ffff037224 */ /* 0x000fe400078e0a00 */
[----:B------:R-:W-:Y:S01]  /*ec10*/  IMAD R2, R18, R0, R5 ;  /* 0x0000000012027224 */ /* 0x000fe200078e0205 */
[----:B------:R-:W-:Y:S01]  /*ec20*/  LOP3.LUT R5, R10, R7, RZ, 0xc0, !PT ;  /* 0x000000070a057212 */ /* 0x000fe200078ec0ff */
[----:B------:R-:W-:Y:S02]  /*ec30*/  @P2 IMAD R17, R15, R13, R16 ;  /* 0x0000000d0f112224 */ /* 0x000fe400078e0210 */
[----:B------:R-:W-:-:S02]  /*ec40*/  IMAD R0, R3, R23, R12 ;  /* 0x0000001703007224 */ /* 0x000fc400078e020c */
[----:B------:R-:W-:Y:S02]  /*ec50*/  IMAD.MOV.U32 R4, RZ, RZ, 0x1 ;  /* 0x00000001ff047424 */ /* 0x000fe400078e00ff */
[----:B------:R-:W-:Y:S02]  /*ec60*/  IMAD R2, R2, R24, R17 ;  /* 0x0000001802027224 */ /* 0x000fe400078e0211 */
[----:B------:R-:W-:Y:S01]  /*ec70*/  IMAD R3, R0, R14, R5 ;  /* 0x0000000e00037224 */ /* 0x000fe200078e0205 */
[----:B------:R-:W-:-:S04]  /*ec80*/  PRMT R0, R4, 0x7610, R0 ;  /* 0x0000761004007816 */ /* 0x000fc80000000000 */
[----:B------:R-:W-:Y:S02]  /*ec90*/  SEL R4, R3, R2, !P2 ;  /* 0x0000000203047207 */ /* 0x000fe40005000000 */
[----:B------:R-:W-:-:S03]  /*eca0*/  SEL R2, R2, R3, !P2 ;  /* 0x0000000302027207 */ /* 0x000fc60005000000 */
[----:B------:R2:W-:Y:S04]  /*ecb0*/  STL [R1+0x88], R4 ;  /* 0x0000880401007387 */ /* 0x0005e80000100800 */
[----:B------:R2:W-:Y:S04]  /*ecc0*/  STL [R1+0x78], R11 ;  /* 0x0000780b01007387 */ /* 0x0005e80000100800 */
[----:B------:R2:W-:Y:S02]  /*ecd0*/  STL [R1+0x84], R2 ;  /* 0x0000840201007387 */ /* 0x0005e40000100800 */
.L_x_294:
[----:B------:R-:W-:Y:S01]  /*ece0*/  LOP3.LUT P0, RZ, R0, 0xff, RZ, 0xc0, !PT ;  /* 0x000000ff00ff7812 */ /* 0x000fe2000780c0ff */
[----:B------:R-:W-:-:S12]  /*ecf0*/  ULOP3.LUT UR30, UR30, 0x1, URZ, 0x3c, !UPT ;  /* 0x000000011e1e7892 */ /* 0x000fd8000f8e3c3f */
[----:B------:R-:W-:Y:S05]  /*ed00*/  @P0 BRA `(.L_x_297) ;  /* 0xffffff2800100947 */ /* 0x000fea000383ffff */
[----:B------:R-:W-:Y:S05]  /*ed10*/  EXIT ;  /* 0x000000000000794d */ /* 0x000fea0003800000 */
.L_x_13:
[----:B------:R-:W-:-:S08]  /*ed20*/  ISETP.NE.AND P0, PT, RZ, UR6, PT ;  /* 0x00000006ff007c0c */ /* 0x000fd0000bf05270 */
[----:B0123--:R-:W0:-:S00]  /*ed30*/  USETMAXREG.DEALLOC.CTAPOOL 0x28 ;  /* 0x00000028000079c8 */ /* 0x00fe0000080e0500 */
[----:B------:R-:W-:Y:S05]  /*ed40*/  @P0 EXIT ;  /* 0x000000000000094d */ /* 0x000fea0003800000 */
[----:B0-----:R-:W-:Y:S01]  /*ed50*/  LOP3.LUT P0, RZ, R0, 0xff, RZ, 0xc0, !PT ;  /* 0x000000ff00ff7812 */ /* 0x001fe2000780c0ff */
[----:B------:R-:W-:Y:S02]  /*ed60*/  IMAD.MOV.U32 R0, RZ, RZ, 0x1 ;  /* 0x00000001ff007424 */ /* 0x000fe400078e00ff */
[----:B------:R-:W-:-:S10]  /*ed70*/  IMAD.MOV.U32 R8, RZ, RZ, RZ ;  /* 0x000000ffff087224 */ /* 0x000fd400078e00ff */
[----:B------:R-:W-:Y:S05]  /*ed80*/  @!P0 BRA `(.L_x_298) ;  /* 0x0000000c00408947 */ /* 0x000fea0003800000 */
[----:B------:R-:W-:Y:S01]  /*ed90*/  LOP3.LUT P0, RZ, R2, 0x1f, RZ, 0xc0, !PT ;  /* 0x0000001f02ff7812 */ /* 0x000fe2000780c0ff */
[----:B------:R-:W-:Y:S01]  /*eda0*/  ULDC UR5, c[0x0][0x658] ;  /* 0x0001960000057ab9 */ /* 0x000fe20000000800 */
[----:B------:R-:W-:Y:S01]  /*edb0*/  UMOV UR6, 0xffffffff ;  /* 0xffffffff00067882 */ /* 0x000fe20000000000 */
[----:B------:R-:W-:Y:S01]  /*edc0*/  BSSY B0, `(.L_x_298) ;  /* 0x00000cc000007945 */ /* 0x000fe20003800000 */
[----:B------:R-:W-:Y:S01]  /*edd0*/  USHF.L.U32 UR6, UR6, UR5, URZ ;  /* 0x0000000506067299 */ /* 0x000fe2000800063f */
[C---:B------:R-:W-:Y:S01]  /*ede0*/  ISETP.NE.AND P3, PT, R3.reuse, RZ, PT ;  /* 0x000000ff0300720c */ /* 0x040fe20003f65270 */
[----:B------:R-:W-:Y:S01]  /*edf0*/  IMAD.MOV.U32 R9, RZ, RZ, 0x1 ;  /* 0x00000001ff097424 */ /* 0x000fe200078e00ff */
[----:B------:R-:W-:Y:S01]  /*ee00*/  ISETP.NE.OR P0, PT, R3, RZ, !P0 ;  /* 0x000000ff0300720c */ /* 0x000fe20004705670 */
[----:B------:R-:W-:Y:S01]  /*ee10*/  IMAD.MOV.U32 R0, RZ, RZ, 0x1 ;  /* 0x00000001ff007424 */ /* 0x000fe200078e00ff */
[----:B------:R-:W-:Y:S01]  /*ee20*/  ULDC UR4, c[0x0][0x600] ;  /* 0x0001800000047ab9 */ /* 0x000fe20000000800 */
[----:B------:R-:W-:Y:S01]  /*ee30*/  IMAD.MOV.U32 R8, RZ, RZ, RZ ;  /* 0x000000ffff087224 */ /* 0x000fe200078e00ff */
[----:B------:R-:W-:Y:S01]  /*ee40*/  UMOV UR7, 0x1 ;  /* 0x0000000100077882 */ /* 0x000fe20000000000 */
[----:B------:R-:W-:-:S02]  /*ee50*/  UIADD3 UR26, UR14, 0x1, URZ ;  /* 0x000000010e1a7890 */ /* 0x000fc4000fffe03f */
[----:B------:R-:W-:Y:S02]  /*ee60*/  ULOP3.LUT UR27, UR13, 0x2, URZ, 0xfc, !UPT ;  /* 0x000000020d1b7892 */ /* 0x000fe4000f8efc3f */
[----:B------:R-:W-:Y:S02]  /*ee70*/  UIADD3 UR18, UR4, -0x1, URZ ;  /* 0xffffffff04127890 */ /* 0x000fe4000fffe03f */
[----:B------:R-:W-:Y:S02]  /*ee80*/  USHF.L.U32 UR22, UR7, UR5, URZ ;  /* 0x0000000507167299 */ /* 0x000fe4000800063f */
[----:B------:R-:W-:Y:S01]  /*ee90*/  ULOP3.LUT UR19, URZ, UR6, URZ, 0x33, !UPT ;  /* 0x000000063f137292 */ /* 0x000fe2000f8e333f */
[----:B------:R-:W-:-:S11]  /*eea0*/  ULDC.64 UR24, c[0x0][0x198] ;  /* 0x0000660000187ab9 */ /* 0x000fd60000000a00 */
.L_x_310:
[----:B------:R-:W-:-:S03]  /*eeb0*/  UMOV UR4, 0xffffffff ;  /* 0xffffffff00047882 */ /* 0x000fc60000000000 */
[----:B01----:R-:W-:Y:S05]  /*eec0*/  BRA.DIV UR4, `(.L_x_299) ;  /* 0x0000001204407947 */ /* 0x003fea000b800000 */
[----:B------:R-:W-:-:S13]  /*eed0*/  ELECT P1, URZ, PT ;  /* 0x00000000003f782f */ /* 0x000fda0003820000 */
.L_x_324:
[----:B------:R-:W0:Y:S01]  /*eee0*/  LDC R2, c[0x0][0x28c] ;  /* 0x0000a300ff027b82 */ /* 0x000e220000000800 */
[----:B------:R-:W-:Y:S01]  /*eef0*/  BSSY B1, `(.L_x_300) ;  /* 0x000003b000017945 */ /* 0x000fe20003800000 */
[----:B0-----:R-:W-:-:S13]  /*ef00*/  ISETP.LT.OR P1, PT, R2, 0x1, !P1 ;  /* 0x000000010200780c */ /* 0x001fda0004f21670 */
[----:B------:R-:W-:Y:S05]  /*ef10*/  @P1 BRA `(.L_x_301) ;  /* 0x0000000000e01947 */ /* 0x000fea0003800000 */
[----:B------:R-:W2:Y:S04]  /*ef20*/  LDL.LU R4, [R1+0x88] ;  /* 0x0000880001047983 */ /* 0x000ea80000300800 */
[----:B------:R-:W3:Y:S01]  /*ef30*/  LDL.LU R3, [R1+0x84] ;  /* 0x0000840001037983 */ /* 0x000ee20000300800 */
[----:B------:R-:W-:Y:S02]  /*ef40*/  IMAD.MOV.U32 R12, RZ, RZ, RZ ;  /* 0x000000ffff0c7224 */ /* 0x000fe400078e00ff */
[----:B------:R-:W-:Y:S02]  /*ef50*/  IMAD.U32 R13, RZ, RZ, UR26 ;  /* 0x0000001aff0d7e24 */ /* 0x000fe4000f8e00ff */
[----:B------:R-:W-:Y:S02]  /*ef60*/  IMAD.MOV.U32 R2, RZ, RZ, R0 ;  /* 0x000000ffff027224 */ /* 0x000fe400078e0000 */
[----:B--2---:R-:W-:-:S02]  /*ef70*/  IMAD.SHL.U32 R6, R4, 0x100, RZ ;  /* 0x0000010004067824 */ /* 0x004fc400078e00ff */
[----:B---3--:R-:W-:Y:S02]  /*ef80*/  IMAD.SHL.U32 R7, R3, 0x40, RZ ;  /* 0x0000004003077824 */ /* 0x008fe400078e00ff */
[----:B------:R-:W-:-:S07]  /*ef90*/  IMAD.MOV.U32 R3, RZ, RZ, R8 ;  /* 0x000000ffff037224 */ /* 0x000fce00078e0008 */
.L_x_305:
[----:B------:R-:W0:Y:S01]  /*efa0*/  S2R R5, SR_CgaCtaId ;  /* 0x0000000000057919 */ /* 0x000e220000008800 */
[----:B------:R-:W-:-:S04]  /*efb0*/  MOV R4, 0x400 ;  /* 0x0000040000047802 */ /* 0x000fc80000000f00 */
[----:B0-----:R-:W-:Y:S02]  /*efc0*/  LEA R10, R5, R4, 0x18 ;  /* 0x00000004050a7211 */ /* 0x001fe400078ec0ff */
[----:B------:R-:W-:Y:S01]  /*efd0*/  SHF.L.U32 R4, R2, 0x1f, RZ ;  /* 0x0000001f02047819 */ /* 0x000fe200000006ff */
[----:B------:R-:W0:Y:S02]  /*efe0*/  @!P3 LDC R5, c[0x0][0x500] ;  /* 0x00014000ff05bb82 */ /* 0x000e240000000800 */
[----:B------:R-:W-:-:S04]  /*eff0*/  IMAD R11, R3, 0x8, R10 ;  /* 0x00000008030b7824 */ /* 0x000fc800078e020a */
[----:B------:R-:W1:Y:S02]  /*f000*/  SYNCS.PHASECHK.TRANS64.TRYWAIT P1, [R11+URZ+0x28], R4 ;  /* 0x000028040b0075a7 */ /* 0x000e64000802017f */
[----:B-1----:R-:W-:Y:S05]  /*f010*/  @!P1 BRA `(.L_x_302) ;  /* 0x00000010000c9947 */ /* 0x002fea0003800000 */
.L_x_325:
[----:B------:R-:W-:Y:S01]  /*f020*/  UPRMT UR4, UR27, 0x9910, URZ ;  /* 0x000099101b047896 */ /* 0x000fe2000800003f */
[----:B0-----:R0:W-:Y:S03]  /*f030*/  @!P3 SYNCS.ARRIVE.TRANS64 RZ, [R11+URZ], R5 ;  /* 0x000000050bffb9a7 */ /* 0x0011e6000800003f */
[----:B------:R-:W-:-:S06]  /*f040*/  UISETP.NE.AND UP0, UPT, UR4, 0x2, UPT ;  /* 0x000000020400788c */ /* 0x000fcc000bf05270 */
[----:B------:R-:W-:-:S13]  /*f050*/  PLOP3.LUT P1, PT, PT, PT, UP0, 0x80, 0x0 ;  /* 0x000000000000781c */ /* 0x000fda0003f2f008 */
[----:B0-----:R-:W-:Y:S05]  /*f060*/  @P1 BRA `(.L_x_303) ;  /* 0x0000000000041947 */ /* 0x001fea0003800000 */
[----:B------:R-:W-:Y:S01]  /*f070*/  BPT.TRAP 0x1 ;  /* 0x000000040000795c */ /* 0x000fe20000300000 */
.L_x_303:
[----:B------:R-:W-:Y:S05]  /*f080*/  @P0 BRA `(.L_x_304) ;  /* 0x0000000000040947 */ /* 0x000fea0003800000 */
[----:B------:R-:W-:Y:S01]  /*f090*/  BPT.TRAP 0x1 ;  /* 0x000000040000795c */ /* 0x000fe20000300000 */
.L_x_304:
[----:B------:R-:W2:Y:S01]  /*f0a0*/  LDL R5, [R1+0x78] ;  /* 0x0000780001057983 */ /* 0x000ea20000100800 */
[--C-:B-1----:R-:W-:Y:S01]  /*f0b0*/  IMAD R4, R3, 0x800, R10.reuse ;  /* 0x0000080003047824 */ /* 0x102fe200078e020a */
[----:B------:R-:W-:Y:S01]  /*f0c0*/  R2UR UR9, R11 ;  /* 0x000000000b0972ca */ /* 0x000fe200000e0000 */
[----:B------:R-:W-:Y:S01]  /*f0d0*/  IMAD R10, R3, 0x2000, R10 ;  /* 0x00002000030a7824 */ /* 0x000fe200078e020a */
[----:B------:R-:W-:Y:S01]  /*f0e0*/  UIADD3 UR4, UP0, UR24, 0xf0, URZ ;  /* 0x000000f018047890 */ /* 0x000fe2000ff1e03f */
[----:B------:R-:W-:Y:S01]  /*f0f0*/  VIADD R13, R13, 0xffffffff ;  /* 0xffffffff0d0d7836 */ /* 0x000fe20000000000 */
[----:B------:R-:W-:Y:S01]  /*f100*/  R2UR UR5, R4 ;  /* 0x00000000040572ca */ /* 0x000fe200000e0000 */
[----:B------:R-:W-:Y:S01]  /*f110*/  UIADD3 UR28, UP1, UR24, 0x1f0, URZ ;  /* 0x000001f0181c7890 */ /* 0x000fe2000ff3e03f */
[----:B------:R-:W-:Y:S01]  /*f120*/  R2UR UR8, R10 ;  /* 0x000000000a0872ca */ /* 0x000fe200000e0000 */
[----:B------:R-:W-:Y:S01]  /*f130*/  VIADD R3, R3, 0x1 ;  /* 0x0000000103037836 */ /* 0x000fe20000000000 */
[----:B------:R-:W-:Y:S01]  /*f140*/  R2UR UR11, R7 ;  /* 0x00000000070b72ca */ /* 0x000fe200000e0000 */
[----:B------:R-:W-:Y:S01]  /*f150*/  UIADD3.X UR29, URZ, UR25, URZ, UP1, !UPT ;  /* 0x000000193f1d7290 */ /* 0x000fe20008ffe43f */
[----:B------:R-:W-:Y:S01]  /*f160*/  R2UR UR10, R12 ;  /* 0x000000000c0a72ca */ /* 0x000fe200000e0000 */
[----:B------:R-:W-:Y:S01]  /*f170*/  UMOV UR6, 0x0 ;  /* 0x0000000000067882 */ /* 0x000fe20000000000 */
[----:B------:R-:W-:Y:S01]  /*f180*/  R2UR UR23, R6 ;  /* 0x00000000061772ca */ /* 0x000fe200000e0000 */
[----:B------:R-:W-:Y:S01]  /*f190*/  UMOV UR7, 0x10000000 ;  /* 0x1000000000077882 */ /* 0x000fe20000000000 */
[----:B------:R-:W-:Y:S01]  /*f1a0*/  ISETP.GT.AND P4, PT, R13, 0x1, PT ;  /* 0x000000010d00780c */ /* 0x000fe20003f84270 */
[----:B------:R-:W-:Y:S01]  /*f1b0*/  VIADD R12, R12, 0x20 ;  /* 0x000000200c0c7836 */ /* 0x000fe20000000000 */
[----:B------:R-:W-:Y:S01]  /*f1c0*/  ISETP.NE.AND P1, PT, R3, 0x5, PT ;  /* 0x000000050300780c */ /* 0x000fe20003f25270 */
[----:B------:R-:W-:-:S02]  /*f1d0*/  UIADD3 UR16, UR5, 0x180, URZ ;  /* 0x0000018005107890 */ /* 0x000fc4000fffe03f */
[----:B------:R-:W-:Y:S01]  /*f1e0*/  UIADD3.X UR5, URZ, UR25, URZ, UP0, !UPT ;  /* 0x000000193f057290 */ /* 0x000fe200087fe43f */
[----:B------:R-:W-:Y:S01]  /*f1f0*/  SEL R3, R3, RZ, P1 ;  /* 0x000000ff03037207 */ /* 0x000fe20000800000 */
[----:B------:R-:W-:-:S03]  /*f200*/  UIADD3 UR17, UR8, 0x2980, URZ ;  /* 0x0000298008117890 */ /* 0x000fc6000fffe03f */
[----:B------:R-:W-:Y:S01]  /*f210*/  UMOV UR8, UR16 ;  /* 0x0000001000087c82 */ /* 0x000fe20008000000 */
[----:B--2---:R-:W-:Y:S02]  /*f220*/  R2UR UR12, R5 ;  /* 0x00000000050c72ca */ /* 0x004fe400000e0000 */
[----:B------:R-:W-:-:S04]  /*f230*/  SEL R5, RZ, 0x1, P1 ;  /* 0x00000001ff057807 */ /* 0x000fc80000800000 */
[----:B------:R-:W-:-:S07]  /*f240*/  LOP3.LUT R2, R2, R5, RZ, 0x3c, !PT ;  /* 0x0000000502027212 */ /* 0x000fce00078e3cff */
[----:B------:R0:W-:Y:S02]  /*f250*/  UTMALDG.3D [UR8], [UR4], desc[UR6] ;  /* 0x00000608040075b4 */ /* 0x0001e40008011000 */
[----:B0-----:R-:W-:Y:S01]  /*f260*/  UMOV UR8, UR17 ;  /* 0x0000001100087c82 */ /* 0x001fe20008000000 */
[----:B------:R-:W-:Y:S02]  /*f270*/  UMOV UR11, UR23 ;  /* 0x00000017000b7c82 */ /* 0x000fe40008000000 */
[----:B------:R0:W-:Y:S02]  /*f280*/  UTMALDG.3D [UR8], [UR28], desc[UR6] ;  /* 0x000006081c0075b4 */ /* 0x0001e40008011000 */
[----:B0-----:R-:W-:Y:S05]  /*f290*/  @P4 BRA `(.L_x_305) ;  /* 0xfffffffc00404947 */ /* 0x001fea000383ffff */
.L_x_301:
[----:B------:R-:W-:Y:S05]  /*f2a0*/  BSYNC B1 ;  /* 0x0000000000017941 */ /* 0x000fea0003800000 */
.L_x_300:
[----:B------:R-:W2:Y:S01]  /*f2b0*/  LDL.LU R15, [R1+0x7c] ;  /* 0x00007c00010f7983 */ /* 0x000ea20000300800 */
[----:B------:R-:W-:Y:S01]  /*f2c0*/  LOP3.LUT P5, RZ, R9, 0xff, RZ, 0xc0, !PT ;  /* 0x000000ff09ff7812 */ /* 0x000fe200078ac0ff */
[----:B------:R-:W-:Y:S01]  /*f2d0*/  VIADD R8, R8, UR14 ;  /* 0x0000000e08087c36 */ /* 0x000fe20008000000 */
[----:B------:R-:W-:Y:S01]  /*f2e0*/  UISETP.GE.U32.AND UP0, UPT, UR14, 0x5, UPT ;  /* 0x000000050e00788c */ /* 0x000fe2000bf06070 */
[----:B------:R-:W3:Y:S01]  /*f2f0*/  LDL.LU R14, [R1+0x80] ;  /* 0x00008000010e7983 */ /* 0x000ee20000300800 */
[----:B------:R-:W-:Y:S01]  /*f300*/  IMAD.U32 R5, RZ, RZ, UR14 ;  /* 0x0000000eff057e24 */ /* 0x000fe2000f8e00ff */
[----:B------:R-:W-:Y:S01]  /*f310*/  ULDC.64 UR4, c[0x0][0x650] ;  /* 0x0001940000047ab9 */ /* 0x000fe20000000a00 */
[----:B------:R-:W-:Y:S01]  /*f320*/  ISETP.GT.U32.AND P1, PT, R8, 0x4, PT ;  /* 0x000000040800780c */ /* 0x000fe20003f24070 */
[----:B------:R-:W-:Y:S01]  /*f330*/  BSSY B1, `(.L_x_306) ;  /* 0x0000072000017945 */ /* 0x000fe20003800000 */
[----:B------:R-:W-:Y:S02]  /*f340*/  PLOP3.LUT P4, PT, PT, PT, UP0, 0x80, 0x0 ;  /* 0x000000000000781c */ /* 0x000fe40003f8f008 */
[----:B------:R-:W-:-:S02]  /*f350*/  ISETP.LT.U32.AND P1, PT, R5, 0x5, P1 ;  /* 0x000000050500780c */ /* 0x000fc40000f21070 */
[----:B------:R-:W-:Y:S01]  /*f360*/  PRMT R9, RZ, 0x7610, R9 ;  /* 0x00007610ff097816 */ /* 0x000fe20000000009 */
[----:B------:R-:W0:Y:S01]  /*f370*/  @P5 S2R R3, SR_CgaCtaId ;  /* 0x0000000000035919 */ /* 0x000e220000008800 */
[----:B------:R-:W-:-:S04]  /*f380*/  @P5 MOV R2, 0x400 ;  /* 0x0000040000025802 */ /* 0x000fc80000000f00 */
[----:B0-----:R-:W-:Y:S01]  /*f390*/  @P5 LEA R4, R3, R2, 0x18 ;  /* 0x0000000203045211 */ /* 0x001fe200078ec0ff */
[----:B------:R-:W-:-:S03]  /*f3a0*/  IMAD.WIDE.U32 R2, R8, -0x33333333, RZ ;  /* 0xcccccccd08027825 */ /* 0x000fc600078e00ff */
[----:B------:R0:W-:Y:S02]  /*f3b0*/  @P5 SYNCS.ARRIVE.TRANS64.A1T0 RZ, [R4+URZ+0x88], RZ ;  /* 0x000088ff04ff59a7 */ /* 0x0001e4000810003f */
[----:B------:R-:W-:Y:S02]  /*f3c0*/  SHF.R.U32.HI R5, RZ, 0x2, R3 ;  /* 0x00000002ff057819 */ /* 0x000fe40000011603 */
[----:B------:R-:W-:Y:S02]  /*f3d0*/  SEL R3, RZ, 0x1, !P1 ;  /* 0x00000001ff037807 */ /* 0x000fe40004800000 */
[----:B------:R-:W-:Y:S01]  /*f3e0*/  PRMT R2, RZ, 0x7610, R2 ;  /* 0x00007610ff027816 */ /* 0x000fe20000000002 */
[----:B------:R-:W-:Y:S01]  /*f3f0*/  IMAD R8, R5, -0x5, R8 ;  /* 0xfffffffb05087824 */ /* 0x000fe200078e0208 */
[----:B------:R-:W-:Y:S01]  /*f400*/  LOP3.LUT R0, R0, R3, RZ, 0x3c, !PT ;  /* 0x0000000300007212 */ /* 0x000fe200078e3cff */
[----:B0-----:R-:W-:Y:S02]  /*f410*/  IMAD.MOV.U32 R4, RZ, RZ, -0x1 ;  /* 0xffffffffff047424 */ /* 0x001fe400078e00ff */
[----:B------:R-:W-:Y:S01]  /*f420*/  IMAD.MOV.U32 R3, RZ, RZ, -0x1 ;  /* 0xffffffffff037424 */ /* 0x000fe200078e00ff */
[----:B------:R-:W-:Y:S01]  /*f430*/  @P4 LOP3.LUT R0, R0, 0x1, R5, 0x78, !PT ;  /* 0x0000000100004812 */ /* 0x000fe200078e7805 */
[----:B------:R-:W-:Y:S01]  /*f440*/  IMAD.MOV.U32 R5, RZ, RZ, -0x1 ;  /* 0xffffffffff057424 */ /* 0x000fe200078e00ff */
[----:B---3--:R-:W-:-:S04]  /*f450*/  IADD3 R14, P5, R14, UR20, RZ ;  /* 0x000000140e0e7c10 */ /* 0x008fc8000ffbe0ff */
[----:B--2---:R-:W-:Y:S01]  /*f460*/  IADD3.X R15, R15, UR15, RZ, P5, !PT ;  /* 0x0000000f0f0f7c10 */ /* 0x004fe2000affe4ff */
[----:B------:R0:W-:Y:S01]  /*f470*/  STL [R1+0x80], R14 ;  /* 0x0000800e01007387 */ /* 0x0001e20000100800 */
[----:B------:R-:W-:-:S03]  /*f480*/  ISETP.GE.U32.AND P1, PT, R14, UR4, PT ;  /* 0x000000040e007c0c */ /* 0x000fc6000bf26070 */
[----:B------:R0:W-:Y:S01]  /*f490*/  STL [R1+0x7c], R15 ;  /* 0x00007c0f01007387 */ /* 0x0001e20000100800 */
[----:B------:R-:W-:-:S03]  /*f4a0*/  ISETP.GE.U32.AND.EX P1, PT, R15, UR5, PT, P1 ;  /* 0x000000050f007c0c */ /* 0x000fc6000bf26110 */
[----:B------:R0:W-:Y:S04]  /*f4b0*/  STL [R1+0x84], R5 ;  /* 0x0000840501007387 */ /* 0x0001e80000100800 */
[----:B------:R0:W-:Y:S04]  /*f4c0*/  STL [R1+0x88], R4 ;  /* 0x0000880401007387 */ /* 0x0001e80000100800 */
[----:B------:R0:W-:Y:S02]  /*f4d0*/  STL [R1+0x78], R3 ;  /* 0x0000780301007387 */ /* 0x0001e40000100800 */
[----:B------:R-:W-:Y:S05]  /*f4e0*/  @P1 BRA `(.L_x_307) ;  /* 0x0000000400581947 */ /* 0x000fea0003800000 */
[----:B------:R-:W-:Y:S01]  /*f4f0*/  ULDC.64 UR4, c[0x0][0x628] ;  /* 0x00018a0000047ab9 */ /* 0x000fe20000000a00 */
[----:B------:R-:W1:Y:S01]  /*f500*/  S2R R12, SR_CTAID.X ;  /* 0x00000000000c7919 */ /* 0x000e620000002500 */
[----:B------:R-:W-:Y:S01]  /*f510*/  ISETP.NE.U32.AND P1, PT, RZ, UR4, PT ;  /* 0x00000004ff007c0c */ /* 0x000fe2000bf25070 */
[----:B------:R-:W-:Y:S01]  /*f520*/  ULDC UR7, c[0x0][0x630] ;  /* 0x00018c0000077ab9 */ /* 0x000fe20000000800 */
[----:B------:R-:W-:Y:S01]  /*f530*/  IMAD.MOV.U32 R2, RZ, RZ, R14 ;  /* 0x000000ffff027224 */ /* 0x000fe200078e000e */
[----:B------:R-:W2:Y:S01]  /*f540*/  S2R R10, SR_CTAID.Y ;  /* 0x00000000000a7919 */ /* 0x000ea20000002600 */
[----:B------:R-:W-:Y:S01]  /*f550*/  ISETP.NE.AND.EX P1, PT, RZ, UR5, PT, P1 ;  /* 0x00000005ff007c0c */ /* 0x000fe2000bf25310 */
[----:B0-----:R-:W-:-:S12]  /*f560*/  IMAD.MOV.U32 R3, RZ, RZ, R15 ;  /* 0x000000ffff037224 */ /* 0x001fd800078e000f */
[----:B------:R-:W-:Y:S05]  /*f570*/  @!P1 BRA `(.L_x_308) ;  /* 0x0000000000289947 */ /* 0x000fea0003800000 */
[----:B------:R-:W-:Y:S02]  /*f580*/  ULDC UR6, c[0x0][0x634] ;  /* 0x00018d0000067ab9 */ /* 0x000fe40000000800 */
[----:B------:R-:W-:-:S05]  /*f590*/  IADD3 R7, P1, R14, UR6, RZ ;  /* 0x000000060e077c10 */ /* 0x000fca000ff3e0ff */
[----:B------:R-:W-:-:S04]  /*f5a0*/  IMAD.X R11, RZ, RZ, R15, P1 ;  /* 0x000000ffff0b7224 */ /* 0x000fc800008e060f */
[----:B------:R-:W-:-:S04]  /*f5b0*/  IMAD.WIDE.U32 R4, R11, UR4, RZ ;  /* 0x000000040b047c25 */ /* 0x000fc8000f8e00ff */
[----:B------:R-:W-:-:S04]  /*f5c0*/  IMAD.WIDE.U32 R4, P1, R7, UR5, R4 ;  /* 0x0000000507047c25 */ /* 0x000fc8000f820004 */
[----:B------:R-:W-:-:S04]  /*f5d0*/  IMAD.WIDE.U32 R6, R7, UR4, RZ ;  /* 0x0000000407067c25 */ /* 0x000fc8000f8e00ff */
[----:B------:R-:W-:Y:S01]  /*f5e0*/  IMAD.X R3, RZ, RZ, RZ, P1 ;  /* 0x000000ffff037224 */ /* 0x000fe200008e06ff */
[----:B------:R-:W-:Y:S01]  /*f5f0*/  IADD3 RZ, P1, R7, R4, RZ ;  /* 0x0000000407ff7210 */ /* 0x000fe20007f3e0ff */
[----:B------:R-:W-:-:S04]  /*f600*/  IMAD.MOV.U32 R2, RZ, RZ, R5 ;  /* 0x000000ffff027224 */ /* 0x000fc800078e0005 */
[----:B------:R-:W-:-:S08]  /*f610*/  IMAD.WIDE.U32.X R2, R11, UR5, R2, P1 ;  /* 0x000000050b027c25 */ /* 0x000fd000088e0402 */
.L_x_308:
[--C-:B------:R-:W-:Y:S01]  /*f620*/  SHF.R.U64 R11, R2, UR7, R3.reuse ;  /* 0x00000007020b7c19 */ /* 0x100fe20008001203 */
[----:B------:R-:W-:Y:S01]  /*f630*/  ULDC.64 UR4, c[0x0][0x620] ;  /* 0x0001880000047ab9 */ /* 0x000fe20000000a00 */
[----:B------:R-:W-:Y:S01]  /*f640*/  SHF.R.U32.HI R2, RZ, UR7, R3 ;  /* 0x00000007ff027c19 */ /* 0x000fe20008011603 */
[----:B------:R-:W-:Y:S01]  /*f650*/  IMAD.MOV.U32 R3, RZ, RZ, R15 ;  /* 0x000000ffff037224 */ /* 0x000fe200078e000f */
[----:B------:R-:W-:Y:S01]  /*f660*/  IADD3 R5, P1, RZ, -R11, RZ ;  /* 0x8000000bff057210 */ /* 0x000fe20007f3e0ff */
[----:B------:R-:W0:Y:S01]  /*f670*/  LDC R7, c[0x0][0x144] ;  /* 0x00005100ff077b82 */ /* 0x000e220000000800 */
[----:B-1----:R-:W-:Y:S01]  /*f680*/  I2FP.F32.U32 R6, R12 ;  /* 0x0000000c00067245 */ /* 0x002fe20000201000 */
[----:B------:R-:W-:Y:S01]  /*f690*/  ULDC.64 UR8, c[0x0][0x640] ;  /* 0x0001900000087ab9 */ /* 0x000fe20000000a00 */
[----:B------:R-:W-:Y:S01]  /*f6a0*/  ULDC UR6, c[0x0][0x608] ;  /* 0x0001820000067ab9 */ /* 0x000fe20000000800 */
[----:B------:R-:W-:Y:S01]  /*f6b0*/  IMAD.X R2, RZ, RZ, ~R2, P1 ;  /* 0x000000ffff027224 */ /* 0x000fe200008e0e02 */
[----:B------:R-:W-:-:S03]  /*f6c0*/  ISETP.NE.U32.AND P1, PT, RZ, UR8, PT ;  /* 0x00000008ff007c0c */ /* 0x000fc6000bf25070 */
[----:B------:R-:W-:Y:S01]  /*f6d0*/  IMAD R4, R2, UR4, RZ ;  /* 0x0000000402047c24 */ /* 0x000fe2000f8e02ff */
[----:B------:R-:W1:Y:S01]  /*f6e0*/  LDC R15, c[0x0][0x148] ;  /* 0x00005200ff0f7b82 */ /* 0x000e620000000800 */
[----:B------:R-:W-:Y:S01]  /*f6f0*/  IMAD.MOV.U32 R2, RZ, RZ, R14 ;  /* 0x000000ffff027224 */ /* 0x000fe200078e000e */
[----:B------:R-:W-:-:S03]  /*f700*/  ISETP.NE.AND.EX P1, PT, RZ, UR9, PT, P1 ;  /* 0x00000009ff007c0c */ /* 0x000fc6000bf25310 */
[----:B------:R-:W-:Y:S01]  /*f710*/  IMAD.WIDE.U32 R2, R5, UR4, R2 ;  /* 0x0000000405027c25 */ /* 0x000fe2000f8e0002 */
[----:B------:R-:W-:-:S03]  /*f720*/  ULDC UR4, c[0x0][0x150] ;  /* 0x0000540000047ab9 */ /* 0x000fc60000000800 */
[----:B------:R-:W-:Y:S01]  /*f730*/  FMUL R6, R6, UR4 ;  /* 0x0000000406067c20 */ /* 0x000fe20008400000 */
[----:B------:R-:W-:Y:S01]  /*f740*/  IMAD R5, R5, UR5, R4 ;  /* 0x0000000505057c24 */ /* 0x000fe2000f8e0204 */
[----:B------:R-:W-:Y:S01]  /*f750*/  ULDC UR4, c[0x0][0x618] ;  /* 0x0001860000047ab9 */ /* 0x000fe20000000800 */
[----:B------:R-:W-:Y:S02]  /*f760*/  ULDC UR5, c[0x0][0x154] ;  /* 0x0000550000057ab9 */ /* 0x000fe40000000800 */
[----:B------:R-:W-:Y:S01]  /*f770*/  IMAD.IADD R3, R3, 0x1, R5 ;  /* 0x0000000103037824 */ /* 0x000fe200078e0205 */
[----:B------:R-:W3:Y:S04]  /*f780*/  F2I.U32.TRUNC.NTZ R6, R6 ;  /* 0x0000000600067305 */ /* 0x000ee8000020f000 */
[----:B------:R-:W-:-:S02]  /*f790*/  SHF.R.U64 R13, R2, UR4, R3 ;  /* 0x00000004020d7c19 */ /* 0x000fc40008001203 */
[----:B--2---:R-:W-:-:S05]  /*f7a0*/  I2FP.F32.U32 R2, R10 ;  /* 0x0000000a00027245 */ /* 0x004fca0000201000 */
[----:B------:R-:W-:Y:S01]  /*f7b0*/  FMUL R4, R2, UR5 ;  /* 0x0000000502047c20 */ /* 0x000fe20008400000 */
[----:B------:R-:W-:Y:S01]  /*f7c0*/  SHF.R.U32.HI R2, RZ, UR4, R3 ;  /* 0x00000004ff027c19 */ /* 0x000fe20008011603 */
[----:B------:R-:W-:Y:S02]  /*f7d0*/  ULDC UR4, c[0x0][0x658] ;  /* 0x0001960000047ab9 */ /* 0x000fe40000000800 */
[----:B------:R2:W4:Y:S01]  /*f7e0*/  F2I.U32.TRUNC.NTZ R18, R4 ;  /* 0x0000000400127305 */ /* 0x000522000020f000 */
[----:B------:R-:W-:Y:S01]  /*f7f0*/  SHF.R.U64 R16, R13, UR6, R2 ;  /* 0x000000060d107c19 */ /* 0x000fe20008001202 */
[----:B---3--:R-:W-:Y:S01]  /*f800*/  IMAD.MOV R6, RZ, RZ, -R6 ;  /* 0x000000ffff067224 */ /* 0x008fe200078e0a06 */
[----:B------:R-:W-:-:S03]  /*f810*/  SHF.R.U32.HI R3, RZ, UR6, R2 ;  /* 0x00000006ff037c19 */ /* 0x000fc60008011602 */
[----:B0-----:R-:W-:Y:S01]  /*f820*/  IMAD R12, R7, R6, R12 ;  /* 0x00000006070c7224 */ /* 0x001fe200078e020c */
[--C-:B------:R-:W-:Y:S02]  /*f830*/  SHF.R.U64 R14, R16, UR4, R3.reuse ;  /* 0x00000004100e7c19 */ /* 0x100fe40008001203 */
[----:B------:R-:W-:-:S03]  /*f840*/  SHF.R.U32.HI R3, RZ, UR4, R3 ;  /* 0x00000004ff037c19 */ /* 0x000fc60008011603 */
[----:B------:R-:W-:Y:S01]  /*f850*/  IMAD.MOV.U32 R2, RZ, RZ, R14 ;  /* 0x000000ffff027224 */ /* 0x000fe200078e000e */
[----:B--2-4-:R-:W-:Y:S06]  /*f860*/  @!P1 BRA `(.L_x_309) ;  /* 0x0000000000289947 */ /* 0x014fec0003800000 */
        /* <DEDUP_REMOVED lines=10> */
.L_x_309:
[----:B------:R-:W-:Y:S01]  /*f910*/  ULDC UR4, c[0x0][0x648] ;  /* 0x0001920000047ab9 */ /* 0x000fe20000000800 */
[----:B------:R-:W-:Y:S01]  /*f920*/  IMAD.MOV R18, RZ, RZ, -R18 ;  /* 0x000000ffff127224 */ /* 0x000fe200078e0a12 */
[----:B------:R-:W-:Y:S01]  /*f930*/  SHF.R.U64 R3, R2, UR4, R3 ;  /* 0x0000000402037c19 */ /* 0x000fe20008001203 */
[----:B------:R-:W-:Y:S01]  /*f940*/  ULDC UR4, c[0x0][0x638] ;  /* 0x00018e0000047ab9 */ /* 0x000fe20000000800 */
[----:B------:R-:W-:Y:S01]  /*f950*/  LOP3.LUT R2, R16, UR19, RZ, 0xc0, !PT ;  /* 0x0000001310027c12 */ /* 0x000fe2000f8ec0ff */
[----:B-1----:R-:W-:Y:S01]  /*f960*/  @P2 IMAD R12, R15, R18, R10 ;  /* 0x000000120f0c2224 */ /* 0x002fe200078e020a */
[----:B------:R-:W-:Y:S01]  /*f970*/  LOP3.LUT R13, R13, UR18, RZ, 0xc0, !PT ;  /* 0x000000120d0d7c12 */ /* 0x000fe2000f8ec0ff */
[----:B------:R-:W-:Y:S01]  /*f980*/  IMAD.MOV R5, RZ, RZ, -R3 ;  /* 0x000000ffff057224 */ /* 0x000fe200078e0a03 */
[----:B------:R-:W-:Y:S01]  /*f990*/  ULDC UR5, c[0x0][0x610] ;  /* 0x0001840000057ab9 */ /* 0x000fe20000000800 */
[----:B------:R-:W-:Y:S02]  /*f9a0*/  IMAD R3, R3, UR22, R2 ;  /* 0x0000001603037c24 */ /* 0x000fe4000f8e0202 */
[----:B------:R-:W-:Y:S01]  /*f9b0*/  IMAD R14, R5, UR4, R14 ;  /* 0x00000004050e7c24 */ /* 0x000fe2000f8e020e */
[----:B------:R-:W-:Y:S01]  /*f9c0*/  ULDC UR4, c[0x0][0x600] ;  /* 0x0001800000047ab9 */ /* 0x000fe20000000800 */
[----:B------:R-:W-:-:S02]  /*f9d0*/  IMAD R3, R3, UR5, R12 ;  /* 0x0000000503037c24 */ /* 0x000fc4000f8e020c */
[----:B------:R-:W-:Y:S02]  /*f9e0*/  IMAD R14, R14, UR4, R13 ;  /* 0x000000040e0e7c24 */ /* 0x000fe4000f8e020d */
[----:B------:R-:W-:-:S03]  /*f9f0*/  IMAD.MOV.U32 R2, RZ, RZ, 0x1 ;  /* 0x00000001ff027424 */ /* 0x000fc600078e00ff */
[----:B------:R-:W-:Y:S02]  /*fa00*/  SEL R4, R14, R3, !P2 ;  /* 0x000000030e047207 */ /* 0x000fe40005000000 */
[----:B------:R-:W-:-:S03]  /*fa10*/  SEL R3, R3, R14, !P2 ;  /* 0x0000000e03037207 */ /* 0x000fc60005000000 */
[----:B------:R1:W-:Y:S04]  /*fa20*/  STL [R1+0x88], R4 ;  /* 0x0000880401007387 */ /* 0x0003e80000100800 */
[----:B------:R1:W-:Y:S04]  /*fa30*/  STL [R1+0x78], R11 ;  /* 0x0000780b01007387 */ /* 0x0003e80000100800 */
[----:B------:R1:W-:Y:S02]  /*fa40*/  STL [R1+0x84], R3 ;  /* 0x0000840301007387 */ /* 0x0003e40000100800 */
.L_x_307:
[----:B------:R-:W-:Y:S05]  /*fa50*/  BSYNC B1 ;  /* 0x0000000000017941 */ /* 0x000fea0003800000 */
.L_x_306:
[----:B------:R-:W-:-:S13]  /*fa60*/  LOP3.LUT P1, RZ, R2, 0xff, RZ, 0xc0, !PT ;  /* 0x000000ff02ff7812 */ /* 0x000fda000782c0ff */
[----:B------:R-:W-:Y:S05]  /*fa70*/  @P1 BRA `(.L_x_310) ;  /* 0xfffffff4000c1947 */ /* 0x000fea000383ffff */
[----:B------:R-:W-:Y:S05]  /*fa80*/  BSYNC B0 ;  /* 0x0000000000007941 */ /* 0x000fea0003800000 */
.L_x_298:
[----:B------:R-:W-:-:S03]  /*fa90*/  UMOV UR4, 0xffffffff ;  /* 0xffffffff00047882 */ /* 0x000fc60000000000 */
[----:B------:R-:W-:Y:S05]  /*faa0*/  BRA.DIV UR4, `(.L_x_311) ;  /* 0x00000006047c7947 */ /* 0x000fea000b800000 */
[----:B------:R-:W-:-:S13]  /*fab0*/  ELECT P0, URZ, PT ;  /* 0x00000000003f782f */ /* 0x000fda0003800000 */
.L_x_328:
[----:B------:R-:W-:Y:S04]  /*fac0*/  BSSY B0, `(.L_x_312) ;  /* 0x0000035000007945 */ /* 0x000fe80003800000 */
[----:B------:R-:W-:Y:S05]  /*fad0*/  @!P0 BRA `(.L_x_313) ;  /* 0x0000000000cc8947 */ /* 0x000fea0003800000 */
[----:B------:R-:W-:-:S04]  /*fae0*/  ULOP3.LUT UR4, UR13, 0x2, URZ, 0xfc, !UPT ;  /* 0x000000020d047892 */ /* 0x000fc8000f8efc3f */
[----:B------:R-:W-:-:S06]  /*faf0*/  UISETP.NE.AND UP0, UPT, UR4, 0x3, UPT ;  /* 0x000000030400788c */ /* 0x000fcc000bf05270 */
[----:B------:R-:W-:-:S13]  /*fb00*/  PLOP3.LUT P0, PT, PT, PT, UP0, 0x80, 0x0 ;  /* 0x000000000000781c */ /* 0x000fda0003f0f008 */
[----:B------:R-:W-:Y:S05]  /*fb10*/  @!P0 BRA `(.L_x_314) ;  /* 0x0000000000048947 */ /* 0x000fea0003800000 */
[----:B------:R-:W-:Y:S01]  /*fb20*/  BPT.TRAP 0x1 ;  /* 0x000000040000795c */ /* 0x000fe20000300000 */
.L_x_314:
[----:B01----:R-:W0:Y:S01]  /*fb30*/  S2R R3, SR_CgaCtaId ;  /* 0x0000000000037919 */ /* 0x003e220000008800 */
[----:B------:R-:W-:-:S04]  /*fb40*/  MOV R2, 0x400 ;  /* 0x0000040000027802 */ /* 0x000fc80000000f00 */
[----:B0-----:R-:W-:Y:S02]  /*fb50*/  LEA R3, R3, R2, 0x18 ;  /* 0x0000000203037211 */ /* 0x001fe400078ec0ff */
[----:B------:R-:W-:-:S03]  /*fb60*/  SHF.L.U32 R2, R0, 0x1f, RZ ;  /* 0x0000001f00027819 */ /* 0x000fc600000006ff */
[----:B------:R-:W-:-:S04]  /*fb70*/  VIADD R3, R3, 0x28 ;  /* 0x0000002803037836 */ /* 0x000fc80000000000 */
[C---:B------:R-:W-:Y:S02]  /*fb80*/  IMAD R7, R8.reuse, 0x8, R3 ;  /* 0x0000000808077824 */ /* 0x040fe400078e0203 */
[----:B------:R-:W-:Y:S02]  /*fb90*/  VIADD R8, R8, 0x1 ;  /* 0x0000000108087836 */ /* 0x000fe40000000000 */
[----:B------:R-:W0:Y:S03]  /*fba0*/  SYNCS.PHASECHK.TRANS64.TRYWAIT P0, [R7+URZ], R2 ;  /* 0x00000002070075a7 */ /* 0x000e26000800017f */
[----:B------:R-:W-:-:S04]  /*fbb0*/  ISETP.NE.AND P1, PT, R8, 0x5, PT ;  /* 0x000000050800780c */ /* 0x000fc80003f25270 */
[----:B------:R-:W-:Y:S02]  /*fbc0*/  SEL R5, RZ, 0x1, P1 ;  /* 0x00000001ff057807 */ /* 0x000fe40000800000 */
[----:B------:R-:W-:Y:S02]  /*fbd0*/  SEL R8, R8, RZ, P1 ;  /* 0x000000ff08087207 */ /* 0x000fe40000800000 */
[----:B------:R-:W-:-:S03]  /*fbe0*/  LOP3.LUT R5, R0, R5, RZ, 0x3c, !PT ;  /* 0x0000000500057212 */ /* 0x000fc600078e3cff */
[----:B------:R-:W-:Y:S01]  /*fbf0*/  IMAD R9, R8, 0x8, R3 ;  /* 0x0000000808097824 */ /* 0x000fe200078e0203 */
[----:B------:R-:W-:Y:S01]  /*fc00*/  SHF.L.U32 R4, R5, 0x1f, RZ ;  /* 0x0000001f05047819 */ /* 0x000fe200000006ff */
[----:B0-----:R-:W-:Y:S06]  /*fc10*/  @!P0 BRA `(.L_x_315) ;  /* 0x0000000400448947 */ /* 0x001fec0003800000 */
.L_x_329:
[----:B------:R-:W1:Y:S01]  /*fc20*/  SYNCS.PHASECHK.TRANS64.TRYWAIT P0, [R9+URZ], R4 ;  /* 0x00000004090075a7 */ /* 0x000e62000800017f */
[----:B------:R-:W-:-:S05]  /*fc30*/  VIADD R0, R8, 0x1 ;  /* 0x0000000108007836 */ /* 0x000fca0000000000 */
[----:B------:R-:W-:-:S04]  /*fc40*/  ISETP.NE.AND P1, PT, R0, 0x5, PT ;  /* 0x000000050000780c */ /* 0x000fc80003f25270 */
[----:B0-----:R-:W-:Y:S02]  /*fc50*/  SEL R2, RZ, 0x1, P1 ;  /* 0x00000001ff027807 */ /* 0x001fe40000800000 */
[----:B------:R-:W-:Y:S02]  /*fc60*/  SEL R0, R0, RZ, P1 ;  /* 0x000000ff00007207 */ /* 0x000fe40000800000 */
[----:B------:R-:W-:-:S03]  /*fc70*/  LOP3.LUT R7, R5, R2, RZ, 0x3c, !PT ;  /* 0x0000000205077212 */ /* 0x000fc600078e3cff */
[----:B------:R-:W-:Y:S01]  /*fc80*/  IMAD R6, R0, 0x8, R3 ;  /* 0x0000000800067824 */ /* 0x000fe200078e0203 */
[----:B------:R-:W-:Y:S01]  /*fc90*/  SHF.L.U32 R5, R7, 0x1f, RZ ;  /* 0x0000001f07057819 */ /* 0x000fe200000006ff */
[----:B-1----:R-:W-:Y:S06]  /*fca0*/  @!P0 BRA `(.L_x_316) ;  /* 0x0000000400348947 */ /* 0x002fec0003800000 */
.L_x_330:
[----:B------:R-:W1:Y:S01]  /*fcb0*/  SYNCS.PHASECHK.TRANS64.TRYWAIT P0, [R6+URZ], R5 ;  /* 0x00000005060075a7 */ /* 0x000e62000800017f */
[----:B------:R-:W-:-:S05]  /*fcc0*/  VIADD R0, R0, 0x1 ;  /* 0x0000000100007836 */ /* 0x000fca0000000000 */
[----:B------:R-:W-:-:S04]  /*fcd0*/  ISETP.NE.AND P1, PT, R0, 0x5, PT ;  /* 0x000000050000780c */ /* 0x000fc80003f25270 */
[----:B------:R-:W-:Y:S02]  /*fce0*/  SEL R2, RZ, 0x1, P1 ;  /* 0x00000001ff027807 */ /* 0x000fe40000800000 */
[----:B------:R-:W-:Y:S02]  /*fcf0*/  SEL R0, R0, RZ, P1 ;  /* 0x000000ff00007207 */ /* 0x000fe40000800000 */
[----:B------:R-:W-:-:S03]  /*fd00*/  LOP3.LUT R7, R7, R2, RZ, 0x3c, !PT ;  /* 0x0000000207077212 */ /* 0x000fc600078e3cff */
[----:B0-----:R-:W-:Y:S01]  /*fd10*/  IMAD R9, R0, 0x8, R3 ;  /* 0x0000000800097824 */ /* 0x001fe200078e0203 */
[----:B------:R-:W-:Y:S01]  /*fd20*/  SHF.L.U32 R4, R7, 0x1f, RZ ;  /* 0x0000001f07047819 */ /* 0x000fe200000006ff */
[----:B-1----:R-:W-:Y:S06]  /*fd30*/  @!P0 BRA `(.L_x_317) ;  /* 0x0000000400248947 */ /* 0x002fec0003800000 */
.L_x_331:
[----:B------:R-:W1:Y:S01]  /*fd40*/  SYNCS.PHASECHK.TRANS64.TRYWAIT P0, [R9+URZ], R4 ;  /* 0x00000004090075a7 */ /* 0x000e62000800017f */
[----:B------:R-:W-:-:S05]  /*fd50*/  VIADD R0, R0, 0x1 ;  /* 0x0000000100007836 */ /* 0x000fca0000000000 */
[----:B------:R-:W-:-:S04]  /*fd60*/  ISETP.NE.AND P1, PT, R0, 0x5, PT ;  /* 0x000000050000780c */ /* 0x000fc80003f25270 */
[----:B------:R-:W-:Y:S02]  /*fd70*/  SEL R2, RZ, 0x1, P1 ;  /* 0x00000001ff027807 */ /* 0x000fe40000800000 */
[----:B------:R-:W-:Y:S02]  /*fd80*/  SEL R0, R0, RZ, P1 ;  /* 0x000000ff00007207 */ /* 0x000fe40000800000 */
[----:B------:R-:W-:Y:S01]  /*fd90*/  LOP3.LUT R2, R7, R2, RZ, 0x3c, !PT ;  /* 0x0000000207027212 */ /* 0x000fe200078e3cff */
[----:B-1----:R-:W-:Y:S06]  /*fda0*/  @!P0 BRA `(.L_x_318) ;  /* 0x00000004001c8947 */ /* 0x002fec0003800000 */
.L_x_332:
[----:B------:R-:W-:Y:S01]  /*fdb0*/  IMAD R3, R0, 0x8, R3 ;  /* 0x0000000800037824 */ /* 0x000fe200078e0203 */
[----:B------:R-:W-:-:S07]  /*fdc0*/  SHF.L.U32 R0, R2, 0x1f, RZ ;  /* 0x0000001f02007819 */ /* 0x000fce00000006ff */
.L_x_319:
[----:B--2---:R2:W3:Y:S02]  /*fdd0*/  SYNCS.PHASECHK.TRANS64.TRYWAIT P0, [R3+URZ], R0 ;  /* 0x00000000030075a7 */ /* 0x0044e4000800017f */
[----:B---3--:R-:W-:Y:S05]  /*fde0*/  @!P0 NANOSLEEP.SYNCS 0x989680 ;  /* 0x009896800000895d */ /* 0x008fea0003900000 */
[----:B------:R-:W3:Y:S02]  /*fdf0*/  @!P0 SYNCS.PHASECHK.TRANS64 P0, [R3+URZ], R0 ;  /* 0x00000000030085a7 */ /* 0x000ee4000800007f */
[----:B---3--:R-:W-:Y:S05]  /*fe00*/  @!P0 BRA `(.L_x_319) ;  /* 0xfffffffc00f08947 */ /* 0x008fea000383ffff */
.L_x_313:
[----:B------:R-:W-:Y:S05]  /*fe10*/  BSYNC B0 ;  /* 0x0000000000007941 */ /* 0x000fea0003800000 */
.L_x_312:
[----:B------:R-:W-:Y:S05]  /*fe20*/  EXIT ;  /* 0x000000000000794d */ /* 0x000fea0003800000 */
.L_x_15:
[----:B---3--:R-:W-:-:S04]  /*fe30*/  IMAD.U32 R3, RZ, RZ, UR17 ;  /* 0x00000011ff037e24 */ /* 0x008fc8000f8e00ff */
[----:B------:R3:W4:Y:S03]  /*fe40*/  SYNCS.PHASECHK.TRANS64.TRYWAIT P0, [R3+URZ+-0x8], R0 ;  /* 0xfffff800030075a7 */ /* 0x000726000800017f */
[----:B----4-:R-:W-:Y:S05]  /*fe50*/  @!P0 NANOSLEEP.SYNCS 0x989680 ;  /* 0x009896800000895d */ /* 0x010fea0003900000 */
[----:B------:R-:W4:Y:S02]  /*fe60*/  @!P0 SYNCS.PHASECHK.TRANS64 P0, [R3+URZ+-0x8], R0 ;  /* 0xfffff800030085a7 */ /* 0x000f24000800007f */
[----:B----4-:R-:W-:Y:S05]  /*fe70*/  @!P0 BRA `(.L_x_15) ;  /* 0xfffffffc00ec8947 */ /* 0x010fea000383ffff */
[----:B------:R-:W-:Y:S05]  /*fe80*/  BRA `(.L_x_320) ;  /* 0xffffff1400d07947 */ /* 0x000fea000383ffff */
.L_x_20:
[----:B-1----:R-:W-:-:S04]  /*fe90*/  IMAD.U32 R3, RZ, RZ, UR6 ;  /* 0x00000006ff037e24 */ /* 0x002fc8000f8e00ff */
[----:B------:R1:W2:Y:S03]  /*fea0*/  SYNCS.PHASECHK.TRANS64.TRYWAIT P0, [R3+URZ], R0 ;  /* 0x00000000030075a7 */ /* 0x0002a6000800017f */
[----:B--2---:R-:W-:Y:S05]  /*feb0*/  @!P0 NANOSLEEP.SYNCS 0x989680 ;  /* 0x009896800000895d */ /* 0x004fea0003900000 */
[----:B------:R-:W2:Y:S02]  /*fec0*/  @!P0 SYNCS.PHASECHK.TRANS64 P0, [R3+URZ], R0 ;  /* 0x00000000030085a7 */ /* 0x000ea4000800007f */
[----:B--2---:R-:W-:Y:S05]  /*fed0*/  @!P0 BRA `(.L_x_20) ;  /* 0xfffffffc00ec8947 */ /* 0x004fea000383ffff */
[----:B------:R-:W-:Y:S05]  /*fee0*/  BRA `(.L_x_19) ;  /* 0xffffff20003c7947 */ /* 0x000fea000383ffff */
.L_x_26:
[----:B-----5:R1:W-:Y:S02]  /*fef0*/  STL [R1+0x9c], R0 ;  /* 0x00009c0001007387 */ /* 0x0203e40000100800 */
[----:B-1----:R-:W-:-:S04]  /*ff00*/  IMAD.U32 R0, RZ, RZ, UR9 ;  /* 0x00000009ff007e24 */ /* 0x002fc8000f8e00ff */
[----:B------:R1:W3:Y:S03]  /*ff10*/  SYNCS.PHASECHK.TRANS64.TRYWAIT P0, [R0+URZ], R229 ;  /* 0x000000e5000075a7 */ /* 0x0002e6000800017f */
[----:B---3--:R-:W-:Y:S05]  /*ff20*/  @!P0 NANOSLEEP.SYNCS 0x989680 ;  /* 0x009896800000895d */ /* 0x008fea0003900000 */
[----:B------:R1:W3:Y:S02]  /*ff30*/  @!P0 SYNCS.PHASECHK.TRANS64 P0, [R0+URZ], R229 ;  /* 0x000000e5000085a7 */ /* 0x0002e4000800007f */
[----:B-1----:R1:W5:Y:S02]  /*ff40*/  LDL.LU R0, [R1+0x9c] ;  /* 0x00009c0001007983 */ /* 0x0023640000300800 */
[----:B-1-3--:R-:W-:Y:S05]  /*ff50*/  @!P0 BRA `(.L_x_26) ;  /* 0xfffffffc00e48947 */ /* 0x00afea000383ffff */
[----:B------:R-:W-:Y:S05]  /*ff60*/  BRA `(.L_x_25) ;  /* 0xffffff3000907947 */ /* 0x000fea000383ffff */
.L_x_34:
[----:B---3--:R-:W-:-:S04]  /*ff70*/  IMAD.U32 R25, RZ, RZ, UR17 ;  /* 0x00000011ff197e24 */ /* 0x008fc8000f8e00ff */
[----:B------:R3:W4:Y:S03]  /*ff80*/  SYNCS.PHASECHK.TRANS64.TRYWAIT P0, [R25+URZ+0x8], R24 ;  /* 0x00000818190075a7 */ /* 0x000726000800017f */
[----:B----4-:R-:W-:Y:S05]  /*ff90*/  @!P0 NANOSLEEP.SYNCS 0x989680 ;  /* 0x009896800000895d */ /* 0x010fea0003900000 */
[----:B------:R-:W4:Y:S02]  /*ffa0*/  @!P0 SYNCS.PHASECHK.TRANS64 P0, [R25+URZ+0x8], R24 ;  /* 0x00000818190085a7 */ /* 0x000f24000800007f */
[----:B----4-:R-:W-:Y:S05]  /*ffb0*/  @!P0 BRA `(.L_x_34) ;  /* 0xfffffffc00ec8947 */ /* 0x010fea000383ffff */
[----:B------:R-:W-:Y:S05]  /*ffc0*/  BRA `(.L_x_321) ;  /* 0xffffff5400547947 */ /* 0x000fea000383ffff */
.L_x_299:
[----:B------:R-:W-:Y:S01]  /*ffd0*/  BSSY B1, `(.L_x_322) ;  /* 0x0000006000017945 */ /* 0x000fe20003800000 */
[----:B------:R-:W-:-:S07]  /*ffe0*/  IMAD.MOV.U32 R2, RZ, RZ, -0x1 ;  /* 0xffffffffff027424 */ /* 0x000fce00078e00ff */
[----:B------:R-:W-:Y:S05]  /*fff0*/  WARPSYNC.COLLECTIVE R2, `(.L_x_323) ;  /* 0x00000000020c7348 */ /* 0x000fea0003c00000 */
[----:B------:R-:W-:Y:S02]  /*10000*/  ELECT P1, UR62, PT ;  /* 0x00000000003e782f */ /* 0x000fe40003820000 */
[----:B------:R-:W-:Y:S01]  /*10010*/  MOV R2, UR62 ;  /* 0x0000003e00027c02 */ /* 0x000fe20008000f00 */
[----:B------:R-:W-:Y:S10]  /*10020*/  ENDCOLLECTIVE ;  /* 0x000000000000791b */ /* 0x000ff40003800000 */
.L_x_323:
[----:B------:R-:W-:Y:S05]  /*10030*/  BSYNC B1 ;  /* 0x0000000000017941 */ /* 0x000fea0003800000 */
.L_x_322:
[----:B------:R-:W-:Y:S05]  /*10040*/  BRA `(.L_x_324) ;  /* 0xffffffec00a47947 */ /* 0x000fea000383ffff */
.L_x_302:
[----:B-1----:R1:W2:Y:S02]  /*10050*/  SYNCS.PHASECHK.TRANS64.TRYWAIT P1, [R11+URZ+0x28], R4 ;  /* 0x000028040b0075a7 */ /* 0x0022a4000802017f */
[----:B--2---:R-:W-:Y:S05]  /*10060*/  @!P1 NANOSLEEP.SYNCS 0x989680 ;  /* 0x009896800000995d */ /* 0x004fea0003900000 */
[----:B------:R-:W2:Y:S02]  /*10070*/  @!P1 SYNCS.PHASECHK.TRANS64 P1, [R11+URZ+0x28], R4 ;  /* 0x000028040b0095a7 */ /* 0x000ea4000802007f */
[----:B--2---:R-:W-:Y:S05]  /*10080*/  @!P1 BRA `(.L_x_302) ;  /* 0xfffffffc00f09947 */ /* 0x004fea000383ffff */
[----:B------:R-:W-:Y:S05]  /*10090*/  BRA `(.L_x_325) ;  /* 0xffffffec00e07947 */ /* 0x000fea000383ffff */
.L_x_311:
[----:B------:R-:W-:Y:S01]  /*100a0*/  BSSY B0, `(.L_x_326) ;  /* 0x0000006000007945 */ /* 0x000fe20003800000 */
[----:B------:R-:W-:-:S07]  /*100b0*/  IMAD.MOV.U32 R2, RZ, RZ, -0x1 ;  /* 0xffffffffff027424 */ /* 0x000fce00078e00ff */
[----:B01----:R-:W-:Y:S05]  /*100c0*/  WARPSYNC.COLLECTIVE R2, `(.L_x_327) ;  /* 0x00000000020c7348 */ /* 0x003fea0003c00000 */
[----:B------:R-:W-:Y:S02]  /*100d0*/  ELECT P1, UR62, PT ;  /* 0x00000000003e782f */ /* 0x000fe40003820000 */
[----:B------:R-:W-:Y:S01]  /*100e0*/  MOV R2, UR62 ;  /* 0x0000003e00027c02 */ /* 0x000fe20008000f00 */
[----:B01----:R-:W-:Y:S10]  /*100f0*/  ENDCOLLECTIVE ;  /* 0x000000000000791b */ /* 0x003ff40003800000 */
.L_x_327:
[----:B------:R-:W-:Y:S05]  /*10100*/  BSYNC B0 ;  /* 0x0000000000007941 */ /* 0x000fea0003800000 */
.L_x_326:
[----:B------:R-:W-:Y:S01]  /*10110*/  PLOP3.LUT P0, PT, P1, PT, PT, 0x80, 0x0 ;  /* 0x000000000000781c */ /* 0x000fe20000f0f070 */
[----:B------:R-:W-:-:S12]  /*10120*/  BRA `(.L_x_328) ;  /* 0xfffffff800647947 */ /* 0x000fd8000383ffff */
.L_x_315:
[----:B0-----:R0:W1:Y:S02]  /*10130*/  SYNCS.PHASECHK.TRANS64.TRYWAIT P0, [R7+URZ], R2 ;  /* 0x00000002070075a7 */ /* 0x001064000800017f */
[----:B-1----:R-:W-:Y:S05]  /*10140*/  @!P0 NANOSLEEP.SYNCS 0x989680 ;  /* 0x009896800000895d */ /* 0x002fea0003900000 */
[----:B------:R-:W1:Y:S02]  /*10150*/  @!P0 SYNCS.PHASECHK.TRANS64 P0, [R7+URZ], R2 ;  /* 0x00000002070085a7 */ /* 0x000e64000800007f */
[----:B-1----:R-:W-:Y:S05]  /*10160*/  @!P0 BRA `(.L_x_315) ;  /* 0xfffffffc00f08947 */ /* 0x002fea000383ffff */
[----:B------:R-:W-:Y:S05]  /*10170*/  BRA `(.L_x_329) ;  /* 0xfffffff800a87947 */ /* 0x000fea000383ffff */
.L_x_316:
[----:B0-----:R0:W1:Y:S02]  /*10180*/  SYNCS.PHASECHK.TRANS64.TRYWAIT P0, [R9+URZ], R4 ;  /* 0x00000004090075a7 */ /* 0x001064000800017f */
[----:B-1----:R-:W-:Y:S05]  /*10190*/  @!P0 NANOSLEEP.SYNCS 0x989680 ;  /* 0x009896800000895d */ /* 0x002fea0003900000 */
[----:B------:R-:W1:Y:S02]  /*101a0*/  @!P0 SYNCS.PHASECHK.TRANS64 P0, [R9+URZ], R4 ;  /* 0x00000004090085a7 */ /* 0x000e64000800007f */
[----:B-1----:R-:W-:Y:S05]  /*101b0*/  @!P0 BRA `(.L_x_316) ;  /* 0xfffffffc00f08947 */ /* 0x002fea000383ffff */
[----:B------:R-:W-:Y:S05]  /*101c0*/  BRA `(.L_x_330) ;  /* 0xfffffff800b87947 */ /* 0x000fea000383ffff */
.L_x_317:
[----:B0-----:R0:W1:Y:S02]  /*101d0*/  SYNCS.PHASECHK.TRANS64.TRYWAIT P0, [R6+URZ], R5 ;  /* 0x00000005060075a7 */ /* 0x001064000800017f */
[----:B-1----:R-:W-:Y:S05]  /*101e0*/  @!P0 NANOSLEEP.SYNCS 0x989680 ;  /* 0x009896800000895d */ /* 0x002fea0003900000 */
[----:B------:R-:W1:Y:S02]  /*101f0*/  @!P0 SYNCS.PHASECHK.TRANS64 P0, [R6+URZ], R5 ;  /* 0x00000005060085a7 */ /* 0x000e64000800007f */
[----:B-1----:R-:W-:Y:S05]  /*10200*/  @!P0 BRA `(.L_x_317) ;  /* 0xfffffffc00f08947 */ /* 0x002fea000383ffff */
[----:B------:R-:W-:Y:S05]  /*10210*/  BRA `(.L_x_331) ;  /* 0xfffffff800c87947 */ /* 0x000fea000383ffff */
.L_x_318:
[----:B-1----:R1:W2:Y:S02]  /*10220*/  SYNCS.PHASECHK.TRANS64.TRYWAIT P0, [R9+URZ], R4 ;  /* 0x00000004090075a7 */ /* 0x0022a4000800017f */
[----:B--2---:R-:W-:Y:S05]  /*10230*/  @!P0 NANOSLEEP.SYNCS 0x989680 ;  /* 0x009896800000895d */ /* 0x004fea0003900000 */
[----:B------:R-:W2:Y:S02]  /*10240*/  @!P0 SYNCS.PHASECHK.TRANS64 P0, [R9+URZ], R4 ;  /* 0x00000004090085a7 */ /* 0x000ea4000800007f */
[----:B--2---:R-:W-:Y:S05]  /*10250*/  @!P0 BRA `(.L_x_318) ;  /* 0xfffffffc00f08947 */ /* 0x004fea000383ffff */
[----:B------:R-:W-:Y:S05]  /*10260*/  BRA `(.L_x_332) ;  /* 0xfffffff800d07947 */ /* 0x000fea000383ffff */
.L_x_333:
[----:B------:R-:W-:-:S00]  /*10270*/  BRA `(.L_x_333) ;  /* 0xfffffffc00fc7947 */ /* 0x000fc0000383ffff */
[----:B------:R-:W-:-:S00]  /*10280*/  NOP ;  /* 0x0000000000007918 */ /* 0x000fc00000000000 */
[----:B------:R-:W-:-:S00]  /*10290*/  NOP ;  /* 0x0000000000007918 */ /* 0x000fc00000000000 */
[----:B------:R-:W-:-:S00]  /*102a0*/  NOP ;  /* 0x0000000000007918 */ /* 0x000fc00000000000 */
[----:B------:R-:W-:-:S00]  /*102b0*/  NOP ;  /* 0x0000000000007918 */ /* 0x000fc00000000000 */
[----:B------:R-:W-:-:S00]  /*102c0*/  NOP ;  /* 0x0000000000007918 */ /* 0x000fc00000000000 */
[----:B------:R-:W-:-:S00]  /*102d0*/  NOP ;  /* 0x0000000000007918 */ /* 0x000fc00000000000 */
[----:B------:R-:W-:-:S00]  /*102e0*/  NOP ;  /* 0x0000000000007918 */ /* 0x000fc00000000000 */
[----:B------:R-:W-:-:S00]  /*102f0*/  NOP ;  /* 0x0000000000007918 */ /* 0x000fc00000000000 */
.L_x_334:


//--------------------- .nv.shared._ZN7cutlass13device_kernelINS_4gemm6kernel13GemmUniversalIN4cute5tupleIJiiiiEEENS1_10collective13CollectiveMmaINS1_37MainloopSm90TmaGmmaWarpSpecializedFP8ILi5ENS5_IJNS4_1CILi1EEESB_SB_EEENS1_32KernelTmaWarpSpecializedPingpongEEENS5_IJNSA_ILi64EEENSA_ILi256EEENSA_ILi32EEEEEENS_12float_e4m3_tENS5_IJlSB_lEEESJ_SK_NS4_8TiledMMAINS4_8MMA_AtomIJNS4_4SM904GMMA31MMA_64x256x32_F32E4M3E4M3_SS_TNILNSO_7ScaleInE1ELSQ_1EEEEEENS4_6LayoutISC_NS5_IJNSA_ILi0EEESU_SU_EEEEENS5_IJNS4_10UnderscoreESX_SX_EEEEENS4_13SM90_TMA_LOADENS4_14ComposedLayoutINS4_7SwizzleILi1ELi4ELi3EEENS4_18smem_ptr_flag_bitsILi8EEENST_INS5_IJNSA_ILi8EEESH_EEENS5_IJSH_SB_EEEEEEEvNS4_8identityES10_S1A_vS1B_EENS_8epilogue10collective6detail29Sm90TmaWarpSpecializedAdapterINS1E_15DefaultEpilogueISJ_SK_SK_NS1D_6thread17LinearCombinationISJ_Li1EffLNS1I_9ScaleType4KindE0ELNS_15FloatRoundStyleE2ESJ_EENS1_15EpilogueDefaultEEEEEvvEEEEvNT_6ParamsE --------------------------
	.section	.nv.shared._ZN7cutlass13device_kernelINS_4gemm6kernel13GemmUniversalIN4cute5tupleIJiiiiEEENS1_10collective13CollectiveMmaINS1_37MainloopSm90TmaGmmaWarpSpecializedFP8ILi5ENS5_IJNS4_1CILi1EEESB_SB_EEENS1_32KernelTmaWarpSpecializedPingpongEEENS5_IJNSA_ILi64EEENSA_ILi256EEENSA_ILi32EEEEEENS_12float_e4m3_tENS5_IJlSB_lEEESJ_SK_NS4_8TiledMMAINS4_8MMA_AtomIJNS4_4SM904GMMA31MMA_64x256x32_F32E4M3E4M3_SS_TNILNSO_7ScaleInE1ELSQ_1EEEEEENS4_6LayoutISC_NS5_IJNSA_ILi0EEESU_SU_EEEEENS5_IJNS4_10UnderscoreESX_SX_EEEEENS4_13SM90_TMA_LOADENS4_14ComposedLayoutINS4_7SwizzleILi1ELi4ELi3EEENS4_18smem_ptr_flag_bitsILi8EEENST_INS5_IJNSA_ILi8EEESH_EEENS5_IJSH_SB_EEEEEEEvNS4_8identityES10_S1A_vS1B_EENS_8epilogue10collective6detail29Sm90TmaWarpSpecializedAdapterINS1E_15DefaultEpilogueISJ_SK_SK_NS1D_6thread17LinearCombinationISJ_Li1EffLNS1I_9ScaleType4KindE0ELNS_15FloatRoundStyleE2ESJ_EENS1_15EpilogueDefaultEEEEEvvEEEEvNT_6ParamsE,"aw",@nobits
	.sectionflags	@""
	.align	16
	.zero		1024


//--------------------- .nv.shared.reserved.0     --------------------------
	.section	.nv.shared.reserved.0,"aw",@nobits
	.weak		__nv_reservedSMEM_offset_0_alias
	.size		__nv_reservedSMEM_offset_0_alias, 0, 0
	.other		__nv_reservedSMEM_offset_0_alias,@"STO_CUDA_RESERVED_SHARED STV_DEFAULT"
__nv_reservedSMEM_offset_0_alias:
	.zero		0


//--------------------- .nv.global                --------------------------
	.section	.nv.global,"aw",@nobits
.nv.global:
	.type		_ZN39_INTERNAL_e42c4d98_4_k_cu_d79ebd73_31464cute1_E,@object
	.size		_ZN39_INTERNAL_e42c4d98_4_k_cu_d79ebd73_31464cute1_E,(_ZN39_INTERNAL_e42c4d98_4_k_cu_d79ebd73_31464cuda3std3__45__cpo6cbeginE - _ZN39_INTERNAL_e42c4d98_4_k_cu_d79ebd73_31464cute1_E)
_ZN39_INTERNAL_e42c4d98_4_k_cu_d79ebd73_31464cute1_E:
	.zero		1
	.type		_ZN39_INTERNAL_e42c4d98_4_k_cu_d79ebd73_31464cuda3std3__45__cpo6cbeginE,@object
	.size		_ZN39_INTERNAL_e42c4d98_4_k_cu_d79ebd73_31464cuda3std3__45__cpo6cbeginE,(_ZN39_INTERNAL_e42c4d98_4_k_cu_d79ebd73_31464cuda3std3__48in_placeE - _ZN39_INTERNAL_e42c4d98_4_k_cu_d79ebd73_31464cuda3std3__45__cpo6cbeginE)
_ZN39_INTERNAL_e42c4d98_4_k_cu_d79ebd73_31464cuda3std3__45__cpo6cbeginE:
	.zero		1
	.type		_ZN39_INTERNAL_e42c4d98_4_k_cu_d79ebd73_31464cuda3std3__48in_placeE,@object
	.size		_ZN39_INTERNAL_e42c4d98_4_k_cu_d79ebd73_31464cuda3std3__48in_placeE,(_ZN39_INTERNAL_e42c4d98_4_k_cu_d79ebd73_31464cuda3std6ranges3__45__cpo9iter_moveE - _ZN39_INTERNAL_e42c4d98_4_k_cu_d79ebd73_31464cuda3std3__48in_placeE)
_ZN39_INTERNAL_e42c4d98_4_k_cu_d79ebd73_31464cuda3std3__48in_placeE:
	.zero		1
	.type		_ZN39_INTERNAL_e42c4d98_4_k_cu_d79ebd73_31464cuda3std6ranges3__45__cpo9iter_moveE,@object
	.size		_ZN39_INTERNAL_e42c4d98_4_k_cu_d79ebd73_31464cuda3std6ranges3__45__cpo9iter_moveE,(_ZN39_INTERNAL_e42c4d98_4_k_cu_d79ebd73_31464cuda3std3__45__cpo5beginE - _ZN39_INTERNAL_e42c4d98_4_k_cu_d79ebd73_31464cuda3std6ranges3__45__cpo9iter_moveE)
_ZN39_INTERNAL_e42c4d98_4_k_cu_d79ebd73_31464cuda3std6ranges3__45__cpo9iter_moveE:
	.zero		1
	.type		_ZN39_INTERNAL_e42c4d98_4_k_cu_d79ebd73_31464cuda3std3__45__cpo5beginE,@object
	.size		_ZN39_INTERNAL_e42c4d98_4_k_cu_d79ebd73_31464cuda3std3__45__cpo5beginE,(_ZN39_INTERNAL_e42c4d98_4_k_cu_d79ebd73_31464cuda3std3__441_GLOBAL__N__e42c4d98_4_k_cu_d79ebd73_31466ignoreE - _ZN39_INTERNAL_e42c4d98_4_k_cu_d79ebd73_31464cuda3std3__45__cpo5beginE)
_ZN39_INTERNAL_e42c4d98_4_k_cu_d79ebd73_31464cuda3std3__45__cpo5beginE:
	.zero		1
	.type		_ZN39_INTERNAL_e42c4d98_4_k_cu_d79ebd73_31464cuda3std3__441_GLOBAL__N__e42c4d98_4_k_cu_d79ebd73_31466ignoreE,@object
	.size		_ZN39_INTERNAL_e42c4d98_4_k_cu_d79ebd73_31464cuda3std3__441_GLOBAL__N__e42c4d98_4_k_cu_d79ebd73_31466ignoreE,(_ZN39_INTERNAL_e42c4d98_4_k_cu_d79ebd73_31464cute7productE - _ZN39_INTERNAL_e42c4d98_4_k_cu_d79ebd73_31464cuda3std3__441_GLOBAL__N__e42c4d98_4_k_cu_d79ebd73_31466ignoreE)
_ZN39_INTERNAL_e42c4d98_4_k_cu_d79ebd73_31464cuda3std3__441_GLOBAL__N__e42c4d98_4_k_cu_d79ebd73_31466ignoreE:
	.zero		1
	.type		_ZN39_INTERNAL_e42c4d98_4_k_cu_d79ebd73_31464cute7productE,@object
	.size		_ZN39_INTERNAL_e42c4d98_4_k_cu_d79ebd73_31464cute7productE,(_ZN39_INTERNAL_e42c4d98_4_k_cu_d79ebd73_31464cuda3std3__45__cpo3endE - _ZN39_INTERNAL_e42c4d98_4_k_cu_d79ebd73_31464cute7productE)
_ZN39_INTERNAL_e42c4d98_4_k_cu_d79ebd73_31464cute7productE:
	.zero		1
	.type		_ZN39_INTERNAL_e42c4d98_4_k_cu_d79ebd73_31464cuda3std3__45__cpo3endE,@object
	.size		_ZN39_INTERNAL_e42c4d98_4_k_cu_d79ebd73_31464cuda3std3__45__cpo3endE,(_ZN39_INTERNAL_e42c4d98_4_k_cu_d79ebd73_31464cuda3std3__419piecewise_constructE - _ZN39_INTERNAL_e42c4d98_4_k_cu_d79ebd73_31464cuda3std3__45__cpo3endE)
_ZN39_INTERNAL_e42c4d98_4_k_cu_d79ebd73_31464cuda3std3__45__cpo3endE:
	.zero		1
	.type		_ZN39_INTERNAL_e42c4d98_4_k_cu_d79ebd73_31464cuda3std3__419piecewise_constructE,@object
	.size		_ZN39_INTERNAL_e42c4d98_4_k_cu_d79ebd73_31464cuda3std3__419piecewise_constructE,(_ZN39_INTERNAL_e42c4d98_4_k_cu_d79ebd73_31464cuda3std3__45__cpo4cendE - _ZN39_INTERNAL_e42c4d98_4_k_cu_d79ebd73_31464cuda3std3__419piecewise_constructE)
_ZN39_INTERNAL_e42c4d98_4_k_cu_d79ebd73_31464cuda3std3__419piecewise_constructE:
	.zero		1
	.type		_ZN39_INTERNAL_e42c4d98_4_k_cu_d79ebd73_31464cuda3std3__45__cpo4cendE,@object
	.size		_ZN39_INTERNAL_e42c4d98_4_k_cu_d79ebd73_31464cuda3std3__45__cpo4cendE,(_ZN39_INTERNAL_e42c4d98_4_k_cu_d79ebd73_31464cuda3std6ranges3__45__cpo4swapE - _ZN39_INTERNAL_e42c4d98_4_k_cu_d79ebd73_31464cuda3std3__45__cpo4cendE)
_ZN39_INTERNAL_e42c4d98_4_k_cu_d79ebd73_31464cuda3std3__45__cpo4cendE:
	.zero		1
	.type		_ZN39_INTERNAL_e42c4d98_4_k_cu_d79ebd73_31464cuda3std6ranges3__45__cpo4swapE,@object
	.size		_ZN39_INTERNAL_e42c4d98_4_k_cu_d79ebd73_31464cuda3std6ranges3__45__cpo4swapE,(.L_7 - _ZN39_INTERNAL_e42c4d98_4_k_cu_d79ebd73_31464cuda3std6ranges3__45__cpo4swapE)
_ZN39_INTERNAL_e42c4d98_4_k_cu_d79ebd73_31464cuda3std6ranges3__45__cpo4swapE:
	.zero		1
.L_7:


//--------------------- .nv.constant0._ZN7cutlass13device_kernelINS_4gemm6kernel13GemmUniversalIN4cute5tupleIJiiiiEEENS1_10collective13CollectiveMmaINS1_37MainloopSm90TmaGmmaWarpSpecializedFP8ILi5ENS5_IJNS4_1CILi1EEESB_SB_EEENS1_32KernelTmaWarpSpecializedPingpongEEENS5_IJNSA_ILi64EEENSA_ILi256EEENSA_ILi32EEEEEENS_12float_e4m3_tENS5_IJlSB_lEEESJ_SK_NS4_8TiledMMAINS4_8MMA_AtomIJNS4_4SM904GMMA31MMA_64x256x32_F32E4M3E4M3_SS_TNILNSO_7ScaleInE1ELSQ_1EEEEEENS4_6LayoutISC_NS5_IJNSA_ILi0EEESU_SU_EEEEENS5_IJNS4_10UnderscoreESX_SX_EEEEENS4_13SM90_TMA_LOADENS4_14ComposedLayoutINS4_7SwizzleILi1ELi4ELi3EEENS4_18smem_ptr_flag_bitsILi8EEENST_INS5_IJNSA_ILi8EEESH_EEENS5_IJSH_SB_EEEEEEEvNS4_8identityES10_S1A_vS1B_EENS_8epilogue10collective6detail29Sm90TmaWarpSpecializedAdapterINS1E_15DefaultEpilogueISJ_SK_SK_NS1D_6thread17LinearCombinationISJ_Li1EffLNS1I_9ScaleType4KindE0ELNS_15FloatRoundStyleE2ESJ_EENS1_15EpilogueDefaultEEEEEvvEEEEvNT_6ParamsE --------------------------
	.section	.nv.constant0._ZN7cutlass13device_kernelINS_4gemm6kernel13GemmUniversalIN4cute5tupleIJiiiiEEENS1_10collective13CollectiveMmaINS1_37MainloopSm90TmaGmmaWarpSpecializedFP8ILi5ENS5_IJNS4_1CILi1EEESB_SB_EEENS1_32KernelTmaWarpSpecializedPingpongEEENS5_IJNSA_ILi64EEENSA_ILi256EEENSA_ILi32EEEEEENS_12float_e4m3_tENS5_IJlSB_lEEESJ_SK_NS4_8TiledMMAINS4_8MMA_AtomIJNS4_4SM904GMMA31MMA_64x256x32_F32E4M3E4M3_SS_TNILNSO_7ScaleInE1ELSQ_1EEEEEENS4_6LayoutISC_NS5_IJNSA_ILi0EEESU_SU_EEEEENS5_IJNS4_10UnderscoreESX_SX_EEEEENS4_13SM90_TMA_LOADENS4_14ComposedLayoutINS4_7SwizzleILi1ELi4ELi3EEENS4_18smem_ptr_flag_bitsILi8EEENST_INS5_IJNSA_ILi8EEESH_EEENS5_IJSH_SB_EEEEEEEvNS4_8identityES10_S1A_vS1B_EENS_8epilogue10collective6detail29Sm90TmaWarpSpecializedAdapterINS1E_15DefaultEpilogueISJ_SK_SK_NS1D_6thread17LinearCombinationISJ_Li1EffLNS1I_9ScaleType4KindE0ELNS_15FloatRoundStyleE2ESJ_EENS1_15EpilogueDefaultEEEEEvvEEEEvNT_6ParamsE,"a",@progbits
	.sectionflags	@""
	.align	4
.nv.constant0._ZN7cutlass13device_kernelINS_4gemm6kernel13GemmUniversalIN4cute5tupleIJiiiiEEENS1_10collective13CollectiveMmaINS1_37MainloopSm90TmaGmmaWarpSpecializedFP8ILi5ENS5_IJNS4_1CILi1EEESB_SB_EEENS1_32KernelTmaWarpSpecializedPingpongEEENS5_IJNSA_ILi64EEENSA_ILi256EEENSA_ILi32EEEEEENS_12float_e4m3_tENS5_IJlSB_lEEESJ_SK_NS4_8TiledMMAINS4_8MMA_AtomIJNS4_4SM904GMMA31MMA_64x256x32_F32E4M3E4M3_SS_TNILNSO_7ScaleInE1ELSQ_1EEEEEENS4_6LayoutISC_NS5_IJNSA_ILi0EEESU_SU_EEEEENS5_IJNS4_10UnderscoreESX_SX_EEEEENS4_13SM90_TMA_LOADENS4_14ComposedLayoutINS4_7SwizzleILi1ELi4ELi3EEENS4_18smem_ptr_flag_bitsILi8EEENST_INS5_IJNSA_ILi8EEESH_EEENS5_IJSH_SB_EEEEEEEvNS4_8identityES10_S1A_vS1B_EENS_8epilogue10collective6detail29Sm90TmaWarpSpecializedAdapterINS1E_15DefaultEpilogueISJ_SK_SK_NS1D_6thread17LinearCombinationISJ_Li1EffLNS1I_9ScaleType4KindE0ELNS_15FloatRoundStyleE2ESJ_EENS1_15EpilogueDefaultEEEEEvvEEEEvNT_6ParamsE:
	.zero		1664


//--------------------- SYMBOLS --------------------------

	.type		.nv.reservedSmem.offset0,@object
	.size		.nv.reservedSmem.offset0,0x4
